	.target	sm_90a

	.elftype	@"ET_EXEC"


//--------------------- .note.nv.tkinfo           --------------------------
	.section	.note.nv.tkinfo,"",@"SHT_NOTE"
	.sectionflags	@"SHF_NOTE_NV_TKINFO"
	.tkinfo
        /*0018*/ 	.word	0x00000002
        /*0030*/ 	.string	""
        /*0030*/ 	.string	"ptxas"
        /*0030*/ 	.string	"Cuda compilation tools, release 13.0, V13.0.88"
        /*0030*/ 	.string	"Build cuda_13.0.r13.0/compiler.36424714_0"
        /*0030*/ 	.string	"-arch sm_90a -m 64 "



//--------------------- .note.nv.cuinfo           --------------------------
	.section	.note.nv.cuinfo,"",@"SHT_NOTE"
	.sectionflags	@"SHF_NOTE_NV_CUINFO"
        /*0018*/ 	.short	0x0002
        /*001a*/ 	.short	0x005a
        /*001c*/ 	.short	0x0082
	.zero		2


//--------------------- .nv.info                  --------------------------
	.section	.nv.info,"",@"SHT_CUDA_INFO"
	.align	4


	//----- nvinfo : EIATTR_REGCOUNT
	.align		4
        /*0000*/ 	.byte	0x04, 0x2f
        /*0002*/ 	.short	(.L_15 - .L_14)
	.align		4
.L_14:
        /*0004*/ 	.word	index@(_ZN7cutlass13device_kernelINS_4gemm6kernel13GemmUniversalIN4cute5tupleIJiiiiEEENS1_10collective13CollectiveMmaINS1_34MainloopSm90TmaGmmaWarpSpecializedILi3ENS5_IJNS4_1CILi1EEESB_SB_EEENS1_35KernelTmaWarpSpecializedCooperativeEEENS5_IJNSA_ILi256EEENSA_ILi128EEENSA_ILi64EEEEEENS_10tfloat32_tENS5_IJlSB_lEEESJ_SK_NS4_8TiledMMAINS4_8MMA_AtomIJNS4_4SM904GMMA30MMA_64x128x8_F32TF32TF32_SS_TNILNSO_7ScaleInE1ELSQ_1EEEEEENS4_6LayoutINS5_IJNSA_ILi2EEESB_SB_EEENS5_IJSB_NSA_ILi0EEESW_EEEEENS5_IJNS4_10UnderscoreESZ_SZ_EEEEENS4_13SM90_TMA_LOADENS4_14ComposedLayoutINS4_7SwizzleILi3ELi4ELi3EEENS4_18smem_ptr_flag_bitsILi32EEENST_INS5_IJNSA_ILi8EEENSA_ILi32EEEEEENS5_IJS19_SB_EEEEEEEvNS4_8identityES12_S1D_vS1E_EENS_8epilogue10collective6detail29Sm90TmaWarpSpecializedAdapterINS1H_15DefaultEpilogueISJ_SK_SK_NS1G_6thread17LinearCombinationISJ_Li1EffLNS1L_9ScaleType4KindE0ELNS_15FloatRoundStyleE2ESJ_EENS1_15EpilogueDefaultEEEEEvvEEEEvNT_6ParamsE)
        /*0008*/ 	.word	0x000000a8


	//----- nvinfo : EIATTR_FRAME_SIZE
	.align		4
.L_15:
        /*000c*/ 	.byte	0x04, 0x11
        /*000e*/ 	.short	(.L_17 - .L_16)
	.align		4
.L_16:
        /*0010*/ 	.word	index@(_ZN7cutlass13device_kernelINS_4gemm6kernel13GemmUniversalIN4cute5tupleIJiiiiEEENS1_10collective13CollectiveMmaINS1_34MainloopSm90TmaGmmaWarpSpecializedILi3ENS5_IJNS4_1CILi1EEESB_SB_EEENS1_35KernelTmaWarpSpecializedCooperativeEEENS5_IJNSA_ILi256EEENSA_ILi128EEENSA_ILi64EEEEEENS_10tfloat32_tENS5_IJlSB_lEEESJ_SK_NS4_8TiledMMAINS4_8MMA_AtomIJNS4_4SM904GMMA30MMA_64x128x8_F32TF32TF32_SS_TNILNSO_7ScaleInE1ELSQ_1EEEEEENS4_6LayoutINS5_IJNSA_ILi2EEESB_SB_EEENS5_IJSB_NSA_ILi0EEESW_EEEEENS5_IJNS4_10UnderscoreESZ_SZ_EEEEENS4_13SM90_TMA_LOADENS4_14ComposedLayoutINS4_7SwizzleILi3ELi4ELi3EEENS4_18smem_ptr_flag_bitsILi32EEENST_INS5_IJNSA_ILi8EEENSA_ILi32EEEEEENS5_IJS19_SB_EEEEEEEvNS4_8identityES12_S1D_vS1E_EENS_8epilogue10collective6detail29Sm90TmaWarpSpecializedAdapterINS1H_15DefaultEpilogueISJ_SK_SK_NS1G_6thread17LinearCombinationISJ_Li1EffLNS1L_9ScaleType4KindE0ELNS_15FloatRoundStyleE2ESJ_EENS1_15EpilogueDefaultEEEEEvvEEEEvNT_6ParamsE)
        /*0014*/ 	.word	0x00000000


	//----- nvinfo : EIATTR_MIN_STACK_SIZE
	.align		4
.L_17:
        /*0018*/ 	.byte	0x04, 0x12
        /*001a*/ 	.short	(.L_19 - .L_18)
	.align		4
.L_18:
        /*001c*/ 	.word	index@(_ZN7cutlass13device_kernelINS_4gemm6kernel13GemmUniversalIN4cute5tupleIJiiiiEEENS1_10collective13CollectiveMmaINS1_34MainloopSm90TmaGmmaWarpSpecializedILi3ENS5_IJNS4_1CILi1EEESB_SB_EEENS1_35KernelTmaWarpSpecializedCooperativeEEENS5_IJNSA_ILi256EEENSA_ILi128EEENSA_ILi64EEEEEENS_10tfloat32_tENS5_IJlSB_lEEESJ_SK_NS4_8TiledMMAINS4_8MMA_AtomIJNS4_4SM904GMMA30MMA_64x128x8_F32TF32TF32_SS_TNILNSO_7ScaleInE1ELSQ_1EEEEEENS4_6LayoutINS5_IJNSA_ILi2EEESB_SB_EEENS5_IJSB_NSA_ILi0EEESW_EEEEENS5_IJNS4_10UnderscoreESZ_SZ_EEEEENS4_13SM90_TMA_LOADENS4_14ComposedLayoutINS4_7SwizzleILi3ELi4ELi3EEENS4_18smem_ptr_flag_bitsILi32EEENST_INS5_IJNSA_ILi8EEENSA_ILi32EEEEEENS5_IJS19_SB_EEEEEEEvNS4_8identityES12_S1D_vS1E_EENS_8epilogue10collective6detail29Sm90TmaWarpSpecializedAdapterINS1H_15DefaultEpilogueISJ_SK_SK_NS1G_6thread17LinearCombinationISJ_Li1EffLNS1L_9ScaleType4KindE0ELNS_15FloatRoundStyleE2ESJ_EENS1_15EpilogueDefaultEEEEEvvEEEEvNT_6ParamsE)
        /*0020*/ 	.word	0x00000000
.L_19:


//--------------------- .nv.compat                --------------------------
	.section	.nv.compat,"",@"SHT_CUDA_COMPAT_INFO"
	.align	4
        /*0000*/ 	.byte	0x02, 0x09, 0x01, 0x00, 0x02, 0x02, 0x04, 0x00, 0x02, 0x05, 0x05, 0x00, 0x03, 0x07, 0x01, 0x01
        /*0010*/ 	.byte	0x02, 0x03, 0x01, 0x00, 0x02, 0x06, 0x01, 0x00, 0x04, 0x0b, 0x08, 0x00, 0x00, 0x00, 0x00, 0x00
        /*0020*/ 	.byte	0x00, 0x00, 0x00, 0x00


//--------------------- .nv.info._ZN7cutlass13device_kernelINS_4gemm6kernel13GemmUniversalIN4cute5tupleIJiiiiEEENS1_10collective13CollectiveMmaINS1_34MainloopSm90TmaGmmaWarpSpecializedILi3ENS5_IJNS4_1CILi1EEESB_SB_EEENS1_35KernelTmaWarpSpecializedCooperativeEEENS5_IJNSA_ILi256EEENSA_ILi128EEENSA_ILi64EEEEEENS_10tfloat32_tENS5_IJlSB_lEEESJ_SK_NS4_8TiledMMAINS4_8MMA_AtomIJNS4_4SM904GMMA30MMA_64x128x8_F32TF32TF32_SS_TNILNSO_7ScaleInE1ELSQ_1EEEEEENS4_6LayoutINS5_IJNSA_ILi2EEESB_SB_EEENS5_IJSB_NSA_ILi0EEESW_EEEEENS5_IJNS4_10UnderscoreESZ_SZ_EEEEENS4_13SM90_TMA_LOADENS4_14ComposedLayoutINS4_7SwizzleILi3ELi4ELi3EEENS4_18smem_ptr_flag_bitsILi32EEENST_INS5_IJNSA_ILi8EEENSA_ILi32EEEEEENS5_IJS19_SB_EEEEEEEvNS4_8identityES12_S1D_vS1E_EENS_8epilogue10collective6detail29Sm90TmaWarpSpecializedAdapterINS1H_15DefaultEpilogueISJ_SK_SK_NS1G_6thread17LinearCombinationISJ_Li1EffLNS1L_9ScaleType4KindE0ELNS_15FloatRoundStyleE2ESJ_EENS1_15EpilogueDefaultEEEEEvvEEEEvNT_6ParamsE --------------------------
	.section	.nv.info._ZN7cutlass13device_kernelINS_4gemm6kernel13GemmUniversalIN4cute5tupleIJiiiiEEENS1_10collective13CollectiveMmaINS1_34MainloopSm90TmaGmmaWarpSpecializedILi3ENS5_IJNS4_1CILi1EEESB_SB_EEENS1_35KernelTmaWarpSpecializedCooperativeEEENS5_IJNSA_ILi256EEENSA_ILi128EEENSA_ILi64EEEEEENS_10tfloat32_tENS5_IJlSB_lEEESJ_SK_NS4_8TiledMMAINS4_8MMA_AtomIJNS4_4SM904GMMA30MMA_64x128x8_F32TF32TF32_SS_TNILNSO_7ScaleInE1ELSQ_1EEEEEENS4_6LayoutINS5_IJNSA_ILi2EEESB_SB_EEENS5_IJSB_NSA_ILi0EEESW_EEEEENS5_IJNS4_10UnderscoreESZ_SZ_EEEEENS4_13SM90_TMA_LOADENS4_14ComposedLayoutINS4_7SwizzleILi3ELi4ELi3EEENS4_18smem_ptr_flag_bitsILi32EEENST_INS5_IJNSA_ILi8EEENSA_ILi32EEEEEENS5_IJS19_SB_EEEEEEEvNS4_8identityES12_S1D_vS1E_EENS_8epilogue10collective6detail29Sm90TmaWarpSpecializedAdapterINS1H_15DefaultEpilogueISJ_SK_SK_NS1G_6thread17LinearCombinationISJ_Li1EffLNS1L_9ScaleType4KindE0ELNS_15FloatRoundStyleE2ESJ_EENS1_15EpilogueDefaultEEEEEvvEEEEvNT_6ParamsE,"",@"SHT_CUDA_INFO"
	.sectionflags	@""
	.align	4


	//----- nvinfo : EIATTR_CUDA_API_VERSION
	.align		4
        /*0000*/ 	.byte	0x04, 0x37
        /*0002*/ 	.short	(.L_21 - .L_20)
.L_20:
        /*0004*/ 	.word	0x00000082


	//----- nvinfo : EIATTR_KPARAM_INFO
	.align		4
.L_21:
        /*0008*/ 	.byte	0x04, 0x17
        /*000a*/ 	.short	(.L_23 - .L_22)
.L_22:
        /*000c*/ 	.word	0x00000000
        /*0010*/ 	.short	0x0000
        /*0012*/ 	.short	0x0070
        /*0014*/ 	.byte	0x00, 0xf0, 0x01, 0x10


	//----- nvinfo : EIATTR_SPARSE_MMA_MASK
	.align		4
.L_23:
        /*0018*/ 	.byte	0x03, 0x50
        /*001a*/ 	.short	0x0000


	//----- nvinfo : EIATTR_MAXREG_COUNT
	.align		4
        /*001c*/ 	.byte	0x03, 0x1b
        /*001e*/ 	.short	0x00a8


	//----- nvinfo : EIATTR_NUM_BARRIERS
	.align		4
        /*0020*/ 	.byte	0x02, 0x4c
        /*0022*/ 	.byte	0x01
	.zero		1


	//----- nvinfo : EIATTR_EXTERNS
	.align		4
        /*0024*/ 	.byte	0x04, 0x0f
        /*0026*/ 	.short	(.L_25 - .L_24)


	//   ....[0]....
	.align		4
.L_24:
        /*0028*/ 	.word	index@(__assertfail)


	//----- nvinfo : EIATTR_MERCURY_ISA_VERSION
	.align		4
.L_25:
        /*002c*/ 	.byte	0x03, 0x5f
        /*002e*/ 	.short	0x0101


	//----- nvinfo : EIATTR_INT_WARP_WIDE_INSTR_OFFSETS
	.align		4
        /*0030*/ 	.byte	0x04, 0x31
        /*0032*/ 	.short	(.L_27 - .L_26)


	//   ....[0]....
.L_26:
        /*0034*/ 	.word	0x00000390


	//   ....[1]....
        /*0038*/ 	.word	0x000003c0


	//   ....[2]....
        /*003c*/ 	.word	0x000004a0


	//----- nvinfo : EIATTR_COOP_GROUP_MASK_REGIDS
	.align		4
.L_27:
        /*0040*/ 	.byte	0x04, 0x29
        /*0042*/ 	.short	(.L_29 - .L_28)


	//   ....[0]....
.L_28:
        /*0044*/ 	.word	0xffffffff


	//   ....[1]....
        /*0048*/ 	.word	0xffffffff


	//   ....[2]....
        /*004c*/ 	.word	0xffffffff


	//   ....[3]....
        /*0050*/ 	.word	0xffffffff


	//   ....[4]....
        /*0054*/ 	.word	0xffffffff


	//----- nvinfo : EIATTR_COOP_GROUP_INSTR_OFFSETS
	.align		4
.L_29:
        /*0058*/ 	.byte	0x04, 0x28
        /*005a*/ 	.short	(.L_31 - .L_30)


	//   ....[0]....
.L_30:
        /*005c*/ 	.word	0x00000060


	//   ....[1]....
        /*0060*/ 	.word	0x00000070


	//   ....[2]....
        /*0064*/ 	.word	0x00000130


	//   ....[3]....
        /*0068*/ 	.word	0x000002a0


	//   ....[4]....
        /*006c*/ 	.word	0x00000f50


	//----- nvinfo : EIATTR_REG_RECONFIG
	.align		4
.L_31:
        /*0070*/ 	.byte	0x01, 0x54
	.zero		2


	//----- nvinfo : EIATTR_SYSCALL_OFFSETS
	.align		4
        /*0074*/ 	.byte	0x04, 0x46
        /*0076*/ 	.short	(.L_33 - .L_32)


	//   ....[0]....
.L_32:
        /*0078*/ 	.word	0x00001110


	//----- nvinfo : EIATTR_MBARRIER_INSTR_OFFSETS
	.align		4
.L_33:
        /*007c*/ 	.byte	0x04, 0x39
        /*007e*/ 	.short	(.L_35 - .L_34)


	//   ....[0]....
.L_34:
        /*0080*/ 	.word	0x00000230
        /*0084*/ 	.word	0x000000ff
        /*0088*/ 	.word	0x00000000
        /*008c*/ 	.short	0x0100
        /*008e*/ 	.byte	0x08
	.zero		1


	//   ....[1]....
        /*0090*/ 	.word	0x00000240
        /*0094*/ 	.word	0x000000ff
        /*0098*/ 	.word	0x00000018
        /*009c*/ 	.short	0x0100
        /*009e*/ 	.byte	0x08
	.zero		1


	//   ....[2]....
        /*00a0*/ 	.word	0x00000250
        /*00a4*/ 	.word	0x000000ff
        /*00a8*/ 	.word	0x00000008
        /*00ac*/ 	.short	0x0100
        /*00ae*/ 	.byte	0x08
	.zero		1


	//   ....[3]....
        /*00b0*/ 	.word	0x00000260
        /*00b4*/ 	.word	0x000000ff
        /*00b8*/ 	.word	0x00000020
        /*00bc*/ 	.short	0x0100
        /*00be*/ 	.byte	0x08
	.zero		1


	//   ....[4]....
        /*00c0*/ 	.word	0x00000270
        /*00c4*/ 	.word	0x000000ff
        /*00c8*/ 	.word	0x00000010
        /*00cc*/ 	.short	0x0100
        /*00ce*/ 	.byte	0x08
	.zero		1


	//   ....[5]....
        /*00d0*/ 	.word	0x00000280
        /*00d4*/ 	.word	0x000000ff
        /*00d8*/ 	.word	0x00000028
        /*00dc*/ 	.short	0x0100
        /*00de*/ 	.byte	0x08
	.zero		1


	//   ....[6]....
        /*00e0*/ 	.word	0x00000510
        /*00e4*/ 	.word	0x000000ff
        /*00e8*/ 	.word	0x00000040
        /*00ec*/ 	.short	0x0100
        /*00ee*/ 	.byte	0x06
	.zero		1


	//   ....[7]....
        /*00f0*/ 	.word	0x00000570
        /*00f4*/ 	.word	0x000000ff
        /*00f8*/ 	.word	0x00000048
        /*00fc*/ 	.short	0x0100
        /*00fe*/ 	.byte	0x06
	.zero		1


	//   ....[8]....
        /*0100*/ 	.word	0x00001190
        /*0104*/ 	.word	0x00000003
        /*0108*/ 	.word	0x00000000
        /*010c*/ 	.short	0x010a
        /*010e*/ 	.byte	0x3f
	.zero		1


	//   ....[9]....
        /*0110*/ 	.word	0x000011d0
        /*0114*/ 	.word	0x00000003
        /*0118*/ 	.word	0x00000000
        /*011c*/ 	.short	0x010a
        /*011e*/ 	.byte	0x3f
	.zero		1


	//   ....[10]....
        /*0120*/ 	.word	0x000019c0
        /*0124*/ 	.word	0x000000ff
        /*0128*/ 	.word	0x00000000
        /*012c*/ 	.short	0x010a
        /*012e*/ 	.byte	0x09
	.zero		1


	//   ....[11]....
        /*0130*/ 	.word	0x00001a00
        /*0134*/ 	.word	0x000000ff
        /*0138*/ 	.word	0x00000000
        /*013c*/ 	.short	0x010a
        /*013e*/ 	.byte	0x09
	.zero		1


	//   ....[12]....
        /*0140*/ 	.word	0x000020b0
        /*0144*/ 	.word	0x000000ff
        /*0148*/ 	.word	0x00000000
        /*014c*/ 	.short	0x0101
        /*014e*/ 	.byte	0x08
	.zero		1


	//   ....[13]....
        /*0150*/ 	.word	0x000022b0
        /*0154*/ 	.word	0x000000ff
        /*0158*/ 	.word	0x00000000
        /*015c*/ 	.short	0x0101
        /*015e*/ 	.byte	0x06
	.zero		1


	//   ....[14]....
        /*0160*/ 	.word	0x0000b740
        /*0164*/ 	.word	0x0000000e
        /*0168*/ 	.word	0x00000018
        /*016c*/ 	.short	0x010a
        /*016e*/ 	.byte	0x3f
	.zero		1


	//   ....[15]....
        /*0170*/ 	.word	0x0000bb80
        /*0174*/ 	.word	0x00000006
        /*0178*/ 	.word	0x00000048
        /*017c*/ 	.short	0x0101
        /*017e*/ 	.byte	0x3f
	.zero		1


	//   ....[16]....
        /*0180*/ 	.word	0x0000c2b0
        /*0184*/ 	.word	0x00000007
        /*0188*/ 	.word	0x00000000
        /*018c*/ 	.short	0x010a
        /*018e*/ 	.byte	0x3f
	.zero		1


	//   ....[17]....
        /*0190*/ 	.word	0x0000c330
        /*0194*/ 	.word	0x00000009
        /*0198*/ 	.word	0x00000000
        /*019c*/ 	.short	0x010a
        /*019e*/ 	.byte	0x3f
	.zero		1


	//   ....[18]....
        /*01a0*/ 	.word	0x0000c3c0
        /*01a4*/ 	.word	0x00000003
        /*01a8*/ 	.word	0x00000000
        /*01ac*/ 	.short	0x010a
        /*01ae*/ 	.byte	0x3f
	.zero		1


	//   ....[19]....
        /*01b0*/ 	.word	0x0000c420
        /*01b4*/ 	.word	0x00000003
        /*01b8*/ 	.word	0x00000000
        /*01bc*/ 	.short	0x010a
        /*01be*/ 	.byte	0x3f
	.zero		1


	//   ....[20]....
        /*01c0*/ 	.word	0x0000c480
        /*01c4*/ 	.word	0x00000004
        /*01c8*/ 	.word	0x00000000
        /*01cc*/ 	.short	0x010a
        /*01ce*/ 	.byte	0x3f
	.zero		1


	//   ....[21]....
        /*01d0*/ 	.word	0x0000c550
        /*01d4*/ 	.word	0x0000000e
        /*01d8*/ 	.word	0x00000018
        /*01dc*/ 	.short	0x010a
        /*01de*/ 	.byte	0x3f
	.zero		1


	//   ....[22]....
        /*01e0*/ 	.word	0x0000c620
        /*01e4*/ 	.word	0x00000007
        /*01e8*/ 	.word	0x00000000
        /*01ec*/ 	.short	0x010a
        /*01ee*/ 	.byte	0x3f
	.zero		1


	//   ....[23]....
        /*01f0*/ 	.word	0x0000c670
        /*01f4*/ 	.word	0x00000009
        /*01f8*/ 	.word	0x00000000
        /*01fc*/ 	.short	0x010a
        /*01fe*/ 	.byte	0x3f
	.zero		1


	//----- nvinfo : EIATTR_NUM_MBARRIERS
	.align		4
.L_35:
        /*0200*/ 	.byte	0x03, 0x38
        /*0202*/ 	.short	0x0008


	//----- nvinfo : EIATTR_EXIT_INSTR_OFFSETS
	.align		4
        /*0204*/ 	.byte	0x04, 0x1c
        /*0206*/ 	.short	(.L_37 - .L_36)


	//   ....[0]....
.L_36:
        /*0208*/ 	.word	0x000005c0


	//   ....[1]....
        /*020c*/ 	.word	0x00000e80


	//   ....[2]....
        /*0210*/ 	.word	0x0000adb0


	//   ....[3]....
        /*0214*/ 	.word	0x0000b3e0


	//   ....[4]....
        /*0218*/ 	.word	0x0000c410


	//----- nvinfo : EIATTR_MAX_THREADS
	.align		4
.L_37:
        /*021c*/ 	.byte	0x04, 0x05
        /*021e*/ 	.short	(.L_39 - .L_38)
.L_38:
        /*0220*/ 	.word	0x00000180
        /*0224*/ 	.word	0x00000001
        /*0228*/ 	.word	0x00000001


	//----- nvinfo : EIATTR_CRS_STACK_SIZE
	.align		4
.L_39:
        /*022c*/ 	.byte	0x04, 0x1e
        /*022e*/ 	.short	(.L_41 - .L_40)
.L_40:
        /*0230*/ 	.word	0x00000000


	//----- nvinfo : EIATTR_CBANK_PARAM_SIZE
	.align		4
.L_41:
        /*0234*/ 	.byte	0x03, 0x19
        /*0236*/ 	.short	0x0470


	//----- nvinfo : EIATTR_PARAM_CBANK
	.align		4
        /*0238*/ 	.byte	0x04, 0x0a
        /*023a*/ 	.short	(.L_43 - .L_42)
	.align		4
.L_42:
        /*023c*/ 	.word	index@(.nv.constant0._ZN7cutlass13device_kernelINS_4gemm6kernel13GemmUniversalIN4cute5tupleIJiiiiEEENS1_10collective13CollectiveMmaINS1_34MainloopSm90TmaGmmaWarpSpecializedILi3ENS5_IJNS4_1CILi1EEESB_SB_EEENS1_35KernelTmaWarpSpecializedCooperativeEEENS5_IJNSA_ILi256EEENSA_ILi128EEENSA_ILi64EEEEEENS_10tfloat32_tENS5_IJlSB_lEEESJ_SK_NS4_8TiledMMAINS4_8MMA_AtomIJNS4_4SM904GMMA30MMA_64x128x8_F32TF32TF32_SS_TNILNSO_7ScaleInE1ELSQ_1EEEEEENS4_6LayoutINS5_IJNSA_ILi2EEESB_SB_EEENS5_IJSB_NSA_ILi0EEESW_EEEEENS5_IJNS4_10UnderscoreESZ_SZ_EEEEENS4_13SM90_TMA_LOADENS4_14ComposedLayoutINS4_7SwizzleILi3ELi4ELi3EEENS4_18smem_ptr_flag_bitsILi32EEENST_INS5_IJNSA_ILi8EEENSA_ILi32EEEEEENS5_IJS19_SB_EEEEEEEvNS4_8identityES12_S1D_vS1E_EENS_8epilogue10collective6detail29Sm90TmaWarpSpecializedAdapterINS1H_15DefaultEpilogueISJ_SK_SK_NS1G_6thread17LinearCombinationISJ_Li1EffLNS1L_9ScaleType4KindE0ELNS_15FloatRoundStyleE2ESJ_EENS1_15EpilogueDefaultEEEEEvvEEEEvNT_6ParamsE)
        /*0240*/ 	.short	0x0210
        /*0242*/ 	.short	0x0470


	//----- nvinfo : EIATTR_SW_WAR
	.align		4
.L_43:
        /*0244*/ 	.byte	0x04, 0x36
        /*0246*/ 	.short	(.L_45 - .L_44)
.L_44:
        /*0248*/ 	.word	0x00000008
.L_45:


//--------------------- .nv.callgraph             --------------------------
	.section	.nv.callgraph,"",@"SHT_CUDA_CALLGRAPH"
	.align	4
	.sectionentsize	8
	.align		4
        /*0000*/ 	.word	0x00000000
	.align		4
        /*0004*/ 	.word	0xffffffff
	.align		4
        /*0008*/ 	.word	index@(_ZN7cutlass13device_kernelINS_4gemm6kernel13GemmUniversalIN4cute5tupleIJiiiiEEENS1_10collective13CollectiveMmaINS1_34MainloopSm90TmaGmmaWarpSpecializedILi3ENS5_IJNS4_1CILi1EEESB_SB_EEENS1_35KernelTmaWarpSpecializedCooperativeEEENS5_IJNSA_ILi256EEENSA_ILi128EEENSA_ILi64EEEEEENS_10tfloat32_tENS5_IJlSB_lEEESJ_SK_NS4_8TiledMMAINS4_8MMA_AtomIJNS4_4SM904GMMA30MMA_64x128x8_F32TF32TF32_SS_TNILNSO_7ScaleInE1ELSQ_1EEEEEENS4_6LayoutINS5_IJNSA_ILi2EEESB_SB_EEENS5_IJSB_NSA_ILi0EEESW_EEEEENS5_IJNS4_10UnderscoreESZ_SZ_EEEEENS4_13SM90_TMA_LOADENS4_14ComposedLayoutINS4_7SwizzleILi3ELi4ELi3EEENS4_18smem_ptr_flag_bitsILi32EEENST_INS5_IJNSA_ILi8EEENSA_ILi32EEEEEENS5_IJS19_SB_EEEEEEEvNS4_8identityES12_S1D_vS1E_EENS_8epilogue10collective6detail29Sm90TmaWarpSpecializedAdapterINS1H_15DefaultEpilogueISJ_SK_SK_NS1G_6thread17LinearCombinationISJ_Li1EffLNS1L_9ScaleType4KindE0ELNS_15FloatRoundStyleE2ESJ_EENS1_15EpilogueDefaultEEEEEvvEEEEvNT_6ParamsE)
	.align		4
        /*000c*/ 	.word	index@(__assertfail)
	.align		4
        /*0010*/ 	.word	0x00000000
	.align		4
        /*0014*/ 	.word	0xfffffffe
	.align		4
        /*0018*/ 	.word	0x00000000
	.align		4
        /*001c*/ 	.word	0xfffffffd
	.align		4
        /*0020*/ 	.word	0x00000000
	.align		4
        /*0024*/ 	.word	0xfffffffc


//--------------------- .nv.constant4             --------------------------
	.section	.nv.constant4,"a",@progbits
	.align	8
	.align		8
.nv.constant4:
        /*0000*/ 	.dword	__assertfail
	.align		8
        /*0008*/ 	.dword	__unnamed_1
	.align		8
        /*0010*/ 	.dword	_ZN40_INTERNAL_2def65d6_4_k_cu_71067d3b_246604cuda3std3__45__cpo5beginE
	.align		8
        /*0018*/ 	.dword	_ZN40_INTERNAL_2def65d6_4_k_cu_71067d3b_246604cuda3std3__45__cpo3endE
	.align		8
        /*0020*/ 	.dword	_ZN40_INTERNAL_2def65d6_4_k_cu_71067d3b_246604cuda3std3__45__cpo6cbeginE
	.align		8
        /*0028*/ 	.dword	_ZN40_INTERNAL_2def65d6_4_k_cu_71067d3b_246604cuda3std3__45__cpo4cendE
	.align		8
        /*0030*/ 	.dword	_ZN40_INTERNAL_2def65d6_4_k_cu_71067d3b_246604cuda3std3__442_GLOBAL__N__2def65d6_4_k_cu_71067d3b_246606ignoreE
	.align		8
        /*0038*/ 	.dword	_ZN40_INTERNAL_2def65d6_4_k_cu_71067d3b_246604cuda3std3__419piecewise_constructE
	.align		8
        /*0040*/ 	.dword	_ZN40_INTERNAL_2def65d6_4_k_cu_71067d3b_246604cuda3std3__48in_placeE
	.align		8
        /*0048*/ 	.dword	_ZN40_INTERNAL_2def65d6_4_k_cu_71067d3b_246604cuda3std6ranges3__45__cpo4swapE
	.align		8
        /*0050*/ 	.dword	_ZN40_INTERNAL_2def65d6_4_k_cu_71067d3b_246604cuda3std6ranges3__45__cpo9iter_moveE
	.align		8
        /*0058*/ 	.dword	_ZN40_INTERNAL_2def65d6_4_k_cu_71067d3b_246604cute7productE
	.align		8
        /*0060*/ 	.dword	_ZN40_INTERNAL_2def65d6_4_k_cu_71067d3b_246604cute1_E
	.align		8
        /*0068*/ 	.dword	$str$22
	.align		8
        /*0070*/ 	.dword	$str$23


//--------------------- .text._ZN7cutlass13device_kernelINS_4gemm6kernel13GemmUniversalIN4cute5tupleIJiiiiEEENS1_10collective13CollectiveMmaINS1_34MainloopSm90TmaGmmaWarpSpecializedILi3ENS5_IJNS4_1CILi1EEESB_SB_EEENS1_35KernelTmaWarpSpecializedCooperativeEEENS5_IJNSA_ILi256EEENSA_ILi128EEENSA_ILi64EEEEEENS_10tfloat32_tENS5_IJlSB_lEEESJ_SK_NS4_8TiledMMAINS4_8MMA_AtomIJNS4_4SM904GMMA30MMA_64x128x8_F32TF32TF32_SS_TNILNSO_7ScaleInE1ELSQ_1EEEEEENS4_6LayoutINS5_IJNSA_ILi2EEESB_SB_EEENS5_IJSB_NSA_ILi0EEESW_EEEEENS5_IJNS4_10UnderscoreESZ_SZ_EEEEENS4_13SM90_TMA_LOADENS4_14ComposedLayoutINS4_7SwizzleILi3ELi4ELi3EEENS4_18smem_ptr_flag_bitsILi32EEENST_INS5_IJNSA_ILi8EEENSA_ILi32EEEEEENS5_IJS19_SB_EEEEEEEvNS4_8identityES12_S1D_vS1E_EENS_8epilogue10collective6detail29Sm90TmaWarpSpecializedAdapterINS1H_15DefaultEpilogueISJ_SK_SK_NS1G_6thread17LinearCombinationISJ_Li1EffLNS1L_9ScaleType4KindE0ELNS_15FloatRoundStyleE2ESJ_EENS1_15EpilogueDefaultEEEEEvvEEEEvNT_6ParamsE --------------------------
	.section	.text._ZN7cutlass13device_kernelINS_4gemm6kernel13GemmUniversalIN4cute5tupleIJiiiiEEENS1_10collective13CollectiveMmaINS1_34MainloopSm90TmaGmmaWarpSpecializedILi3ENS5_IJNS4_1CILi1EEESB_SB_EEENS1_35KernelTmaWarpSpecializedCooperativeEEENS5_IJNSA_ILi256EEENSA_ILi128EEENSA_ILi64EEEEEENS_10tfloat32_tENS5_IJlSB_lEEESJ_SK_NS4_8TiledMMAINS4_8MMA_AtomIJNS4_4SM904GMMA30MMA_64x128x8_F32TF32TF32_SS_TNILNSO_7ScaleInE1ELSQ_1EEEEEENS4_6LayoutINS5_IJNSA_ILi2EEESB_SB_EEENS5_IJSB_NSA_ILi0EEESW_EEEEENS5_IJNS4_10UnderscoreESZ_SZ_EEEEENS4_13SM90_TMA_LOADENS4_14ComposedLayoutINS4_7SwizzleILi3ELi4ELi3EEENS4_18smem_ptr_flag_bitsILi32EEENST_INS5_IJNSA_ILi8EEENSA_ILi32EEEEEENS5_IJS19_SB_EEEEEEEvNS4_8identityES12_S1D_vS1E_EENS_8epilogue10collective6detail29Sm90TmaWarpSpecializedAdapterINS1H_15DefaultEpilogueISJ_SK_SK_NS1G_6thread17LinearCombinationISJ_Li1EffLNS1L_9ScaleType4KindE0ELNS_15FloatRoundStyleE2ESJ_EENS1_15EpilogueDefaultEEEEEvvEEEEvNT_6ParamsE,"ax",@progbits
	.align	128
.text._ZN7cutlass13device_kernelINS_4gemm6kernel13GemmUniversalIN4cute5tupleIJiiiiEEENS1_10collective13CollectiveMmaINS1_34MainloopSm90TmaGmmaWarpSpecializedILi3ENS5_IJNS4_1CILi1EEESB_SB_EEENS1_35KernelTmaWarpSpecializedCooperativeEEENS5_IJNSA_ILi256EEENSA_ILi128EEENSA_ILi64EEEEEENS_10tfloat32_tENS5_IJlSB_lEEESJ_SK_NS4_8TiledMMAINS4_8MMA_AtomIJNS4_4SM904GMMA30MMA_64x128x8_F32TF32TF32_SS_TNILNSO_7ScaleInE1ELSQ_1EEEEEENS4_6LayoutINS5_IJNSA_ILi2EEESB_SB_EEENS5_IJSB_NSA_ILi0EEESW_EEEEENS5_IJNS4_10UnderscoreESZ_SZ_EEEEENS4_13SM90_TMA_LOADENS4_14ComposedLayoutINS4_7SwizzleILi3ELi4ELi3EEENS4_18smem_ptr_flag_bitsILi32EEENST_INS5_IJNSA_ILi8EEENSA_ILi32EEEEEENS5_IJS19_SB_EEEEEEEvNS4_8identityES12_S1D_vS1E_EENS_8epilogue10collective6detail29Sm90TmaWarpSpecializedAdapterINS1H_15DefaultEpilogueISJ_SK_SK_NS1G_6thread17LinearCombinationISJ_Li1EffLNS1L_9ScaleType4KindE0ELNS_15FloatRoundStyleE2ESJ_EENS1_15EpilogueDefaultEEEEEvvEEEEvNT_6ParamsE:
        .type           _ZN7cutlass13device_kernelINS_4gemm6kernel13GemmUniversalIN4cute5tupleIJiiiiEEENS1_10collective13CollectiveMmaINS1_34MainloopSm90TmaGmmaWarpSpecializedILi3ENS5_IJNS4_1CILi1EEESB_SB_EEENS1_35KernelTmaWarpSpecializedCooperativeEEENS5_IJNSA_ILi256EEENSA_ILi128EEENSA_ILi64EEEEEENS_10tfloat32_tENS5_IJlSB_lEEESJ_SK_NS4_8TiledMMAINS4_8MMA_AtomIJNS4_4SM904GMMA30MMA_64x128x8_F32TF32TF32_SS_TNILNSO_7ScaleInE1ELSQ_1EEEEEENS4_6LayoutINS5_IJNSA_ILi2EEESB_SB_EEENS5_IJSB_NSA_ILi0EEESW_EEEEENS5_IJNS4_10UnderscoreESZ_SZ_EEEEENS4_13SM90_TMA_LOADENS4_14ComposedLayoutINS4_7SwizzleILi3ELi4ELi3EEENS4_18smem_ptr_flag_bitsILi32EEENST_INS5_IJNSA_ILi8EEENSA_ILi32EEEEEENS5_IJS19_SB_EEEEEEEvNS4_8identityES12_S1D_vS1E_EENS_8epilogue10collective6detail29Sm90TmaWarpSpecializedAdapterINS1H_15DefaultEpilogueISJ_SK_SK_NS1G_6thread17LinearCombinationISJ_Li1EffLNS1L_9ScaleType4KindE0ELNS_15FloatRoundStyleE2ESJ_EENS1_15EpilogueDefaultEEEEEvvEEEEvNT_6ParamsE,@function
        .size           _ZN7cutlass13device_kernelINS_4gemm6kernel13GemmUniversalIN4cute5tupleIJiiiiEEENS1_10collective13CollectiveMmaINS1_34MainloopSm90TmaGmmaWarpSpecializedILi3ENS5_IJNS4_1CILi1EEESB_SB_EEENS1_35KernelTmaWarpSpecializedCooperativeEEENS5_IJNSA_ILi256EEENSA_ILi128EEENSA_ILi64EEEEEENS_10tfloat32_tENS5_IJlSB_lEEESJ_SK_NS4_8TiledMMAINS4_8MMA_AtomIJNS4_4SM904GMMA30MMA_64x128x8_F32TF32TF32_SS_TNILNSO_7ScaleInE1ELSQ_1EEEEEENS4_6LayoutINS5_IJNSA_ILi2EEESB_SB_EEENS5_IJSB_NSA_ILi0EEESW_EEEEENS5_IJNS4_10UnderscoreESZ_SZ_EEEEENS4_13SM90_TMA_LOADENS4_14ComposedLayoutINS4_7SwizzleILi3ELi4ELi3EEENS4_18smem_ptr_flag_bitsILi32EEENST_INS5_IJNSA_ILi8EEENSA_ILi32EEEEEENS5_IJS19_SB_EEEEEEEvNS4_8identityES12_S1D_vS1E_EENS_8epilogue10collective6detail29Sm90TmaWarpSpecializedAdapterINS1H_15DefaultEpilogueISJ_SK_SK_NS1G_6thread17LinearCombinationISJ_Li1EffLNS1L_9ScaleType4KindE0ELNS_15FloatRoundStyleE2ESJ_EENS1_15EpilogueDefaultEEEEEvvEEEEvNT_6ParamsE,(.L_x_318 - _ZN7cutlass13device_kernelINS_4gemm6kernel13GemmUniversalIN4cute5tupleIJiiiiEEENS1_10collective13CollectiveMmaINS1_34MainloopSm90TmaGmmaWarpSpecializedILi3ENS5_IJNS4_1CILi1EEESB_SB_EEENS1_35KernelTmaWarpSpecializedCooperativeEEENS5_IJNSA_ILi256EEENSA_ILi128EEENSA_ILi64EEEEEENS_10tfloat32_tENS5_IJlSB_lEEESJ_SK_NS4_8TiledMMAINS4_8MMA_AtomIJNS4_4SM904GMMA30MMA_64x128x8_F32TF32TF32_SS_TNILNSO_7ScaleInE1ELSQ_1EEEEEENS4_6LayoutINS5_IJNSA_ILi2EEESB_SB_EEENS5_IJSB_NSA_ILi0EEESW_EEEEENS5_IJNS4_10UnderscoreESZ_SZ_EEEEENS4_13SM90_TMA_LOADENS4_14ComposedLayoutINS4_7SwizzleILi3ELi4ELi3EEENS4_18smem_ptr_flag_bitsILi32EEENST_INS5_IJNSA_ILi8EEENSA_ILi32EEEEEENS5_IJS19_SB_EEEEEEEvNS4_8identityES12_S1D_vS1E_EENS_8epilogue10collective6detail29Sm90TmaWarpSpecializedAdapterINS1H_15DefaultEpilogueISJ_SK_SK_NS1G_6thread17LinearCombinationISJ_Li1EffLNS1L_9ScaleType4KindE0ELNS_15FloatRoundStyleE2ESJ_EENS1_15EpilogueDefaultEEEEEvvEEEEvNT_6ParamsE)
        .other          _ZN7cutlass13device_kernelINS_4gemm6kernel13GemmUniversalIN4cute5tupleIJiiiiEEENS1_10collective13CollectiveMmaINS1_34MainloopSm90TmaGmmaWarpSpecializedILi3ENS5_IJNS4_1CILi1EEESB_SB_EEENS1_35KernelTmaWarpSpecializedCooperativeEEENS5_IJNSA_ILi256EEENSA_ILi128EEENSA_ILi64EEEEEENS_10tfloat32_tENS5_IJlSB_lEEESJ_SK_NS4_8TiledMMAINS4_8MMA_AtomIJNS4_4SM904GMMA30MMA_64x128x8_F32TF32TF32_SS_TNILNSO_7ScaleInE1ELSQ_1EEEEEENS4_6LayoutINS5_IJNSA_ILi2EEESB_SB_EEENS5_IJSB_NSA_ILi0EEESW_EEEEENS5_IJNS4_10UnderscoreESZ_SZ_EEEEENS4_13SM90_TMA_LOADENS4_14ComposedLayoutINS4_7SwizzleILi3ELi4ELi3EEENS4_18smem_ptr_flag_bitsILi32EEENST_INS5_IJNSA_ILi8EEENSA_ILi32EEEEEENS5_IJS19_SB_EEEEEEEvNS4_8identityES12_S1D_vS1E_EENS_8epilogue10collective6detail29Sm90TmaWarpSpecializedAdapterINS1H_15DefaultEpilogueISJ_SK_SK_NS1G_6thread17LinearCombinationISJ_Li1EffLNS1L_9ScaleType4KindE0ELNS_15FloatRoundStyleE2ESJ_EENS1_15EpilogueDefaultEEEEEvvEEEEvNT_6ParamsE,@"STO_CUDA_ENTRY STV_DEFAULT"
_ZN7cutlass13device_kernelINS_4gemm6kernel13GemmUniversalIN4cute5tupleIJiiiiEEENS1_10collective13CollectiveMmaINS1_34MainloopSm90TmaGmmaWarpSpecializedILi3ENS5_IJNS4_1CILi1EEESB_SB_EEENS1_35KernelTmaWarpSpecializedCooperativeEEENS5_IJNSA_ILi256EEENSA_ILi128EEENSA_ILi64EEEEEENS_10tfloat32_tENS5_IJlSB_lEEESJ_SK_NS4_8TiledMMAINS4_8MMA_AtomIJNS4_4SM904GMMA30MMA_64x128x8_F32TF32TF32_SS_TNILNSO_7ScaleInE1ELSQ_1EEEEEENS4_6LayoutINS5_IJNSA_ILi2EEESB_SB_EEENS5_IJSB_NSA_ILi0EEESW_EEEEENS5_IJNS4_10UnderscoreESZ_SZ_EEEEENS4_13SM90_TMA_LOADENS4_14ComposedLayoutINS4_7SwizzleILi3ELi4ELi3EEENS4_18smem_ptr_flag_bitsILi32EEENST_INS5_IJNSA_ILi8EEENSA_ILi32EEEEEENS5_IJS19_SB_EEEEEEEvNS4_8identityES12_S1D_vS1E_EENS_8epilogue10collective6detail29Sm90TmaWarpSpecializedAdapterINS1H_15DefaultEpilogueISJ_SK_SK_NS1G_6thread17LinearCombinationISJ_Li1EffLNS1L_9ScaleType4KindE0ELNS_15FloatRoundStyleE2ESJ_EENS1_15EpilogueDefaultEEEEEvvEEEEvNT_6ParamsE:
[----:B------:R-:W0:Y:S01]  /*0000*/  LDC R1, c[0x0][0x28] ;  /* 0x00000a00ff017b82 */ /* 0x000e220000000800 */
[----:B------:R-:W1:Y:S01]  /*0010*/  S2R R18, SR_TID.X ;  /* 0x0000000000127919 */ /* 0x000e620000002100 */
[----:B------:R-:W-:Y:S01]  /*0020*/  ELECT P0, URZ, PT ;  /* 0x00000000003f782f */ /* 0x000fe20003800000 */
[----:B------:R-:W-:Y:S01]  /*0030*/  BSSY B0, `(.L_x_0) ;  /* 0x000000f000007945 */ /* 0x000fe20003800000 */
[--C-:B-1----:R-:W-:Y:S02]  /*0040*/  SHF.R.U32.HI R0, RZ, 0x5, R18.reuse ;  /* 0x00000005ff007819 */ /* 0x102fe40000011612 */
[----:B------:R-:W-:-:S03]  /*0050*/  SHF.R.U32.HI R22, RZ, 0x7, R18 ;  /* 0x00000007ff167819 */ /* 0x000fc60000011612 */
[----:B------:R-:W1:Y:S04]  /*0060*/  SHFL.IDX PT, R5, R0, RZ, 0x1f ;  /* 0x00001fff00057589 */ /* 0x000e6800000e0000 */
[----:B------:R2:W3:Y:S01]  /*0070*/  SHFL.IDX PT, R8, R22, RZ, 0x1f ;  /* 0x00001fff16087589 */ /* 0x0004e200000e0000 */
[----:B-1----:R-:W-:-:S13]  /*0080*/  ISETP.NE.OR P0, PT, R5, RZ, !P0 ;  /* 0x000000ff0500720c */ /* 0x002fda0004705670 */
[----:B0-23--:R-:W-:Y:S05]  /*0090*/  @P0 BRA `(.L_x_1) ;  /* 0x0000000000200947 */ /* 0x00dfea0003800000 */
[----:B------:R-:W-:Y:S02]  /*00a0*/  ULDC.64 UR4, c[0x0][0x198] ;  /* 0x0000660000047ab9 */ /* 0x000fe40000000a00 */
[----:B------:R-:W-:Y:S02]  /*00b0*/  UIADD3 UR6, UP0, UR4, 0xf0, URZ ;  /* 0x000000f004067890 */ /* 0x000fe4000ff1e03f */
[----:B------:R-:W-:Y:S02]  /*00c0*/  UIADD3 UR4, UP1, UR4, 0x1f0, URZ ;  /* 0x000001f004047890 */ /* 0x000fe4000ff3e03f */
[----:B------:R-:W-:Y:S02]  /*00d0*/  UIADD3.X UR7, URZ, UR5, URZ, UP0, !UPT ;  /* 0x000000053f077290 */ /* 0x000fe400087fe43f */
[----:B------:R-:W-:-:S07]  /*00e0*/  UIADD3.X UR5, URZ, UR5, URZ, UP1, !UPT ;  /* 0x000000053f057290 */ /* 0x000fce0008ffe43f */
[----:B------:R0:W-:Y:S02]  /*00f0*/  UTMACCTL.PF [UR6] ;  /* 0x00000000060079b9 */ /* 0x0001e40008040000 */
[----:B------:R0:W-:Y:S02]  /*0100*/  UTMACCTL.PF [UR4] ;  /* 0x00000000040079b9 */ /* 0x0001e40008040000 */
[----:B0-----:R-:W-:Y:S01]  /*0110*/  NOP ;  /* 0x0000000000007918 */ /* 0x001fe20000000000 */
.L_x_1:
[----:B------:R-:W-:Y:S05]  /*0120*/  BSYNC B0 ;  /* 0x0000000000007941 */ /* 0x000fea0003800000 */
.L_x_0:
[----:B------:R-:W0:Y:S02]  /*0130*/  SHFL.IDX PT, R2, R0, RZ, 0x1f ;  /* 0x00001fff00027589 */ /* 0x000e2400000e0000 */
[----:B0-----:R-:W-:-:S13]  /*0140*/  ISETP.NE.AND P0, PT, R2, RZ, PT ;  /* 0x000000ff0200720c */ /* 0x001fda0003f05270 */
[----:B------:R-:W-:Y:S05]  /*0150*/  @P0 BRA `(.L_x_2) ;  /* 0x0000000000500947 */ /* 0x000fea0003800000 */
[----:B------:R-:W0:Y:S01]  /*0160*/  S2UR UR8, SR_CgaCtaId ;  /* 0x00000000000879c3 */ /* 0x000e220000008800 */
[----:B------:R-:W-:Y:S01]  /*0170*/  UMOV UR4, 0x400 ;  /* 0x0000040000047882 */ /* 0x000fe20000000000 */
[----:B------:R-:W-:Y:S01]  /*0180*/  UMOV UR5, 0x1 ;  /* 0x0000000100057882 */ /* 0x000fe20000000000 */
[----:B------:R-:W-:Y:S01]  /*0190*/  UMOV UR6, 0x100 ;  /* 0x0000010000067882 */ /* 0x000fe20000000000 */
[----:B------:R-:W-:Y:S01]  /*01a0*/  ELECT P0, URZ, PT ;  /* 0x00000000003f782f */ /* 0x000fe20003800000 */
[----:B------:R-:W-:-:S04]  /*01b0*/  UIADD3 UR6, -UR6, 0x100000, URZ ;  /* 0x0010000006067890 */ /* 0x000fc8000fffe13f */
[----:B------:R-:W-:Y:S02]  /*01c0*/  USHF.L.U32 UR7, UR6, 0xb, URZ ;  /* 0x0000000b06077899 */ /* 0x000fe4000800063f */
[----:B------:R-:W-:Y:S02]  /*01d0*/  USHF.L.U32 UR6, UR6, 0x1, URZ ;  /* 0x0000000106067899 */ /* 0x000fe4000800063f */
[----:B0-----:R-:W-:Y:S02]  /*01e0*/  ULEA UR8, UR8, UR4, 0x18 ;  /* 0x0000000408087291 */ /* 0x001fe4000f8ec03f */
[----:B------:R-:W-:-:S04]  /*01f0*/  UIADD3 UR4, -UR5, 0x100000, URZ ;  /* 0x0010000005047890 */ /* 0x000fc8000fffe13f */
[----:B------:R-:W-:Y:S02]  /*0200*/  USHF.L.U32 UR5, UR4, 0xb, URZ ;  /* 0x0000000b04057899 */ /* 0x000fe4000800063f */
[----:B------:R-:W-:Y:S01]  /*0210*/  USHF.L.U32 UR4, UR4, 0x1, URZ ;  /* 0x0000000104047899 */ /* 0x000fe2000800063f */
[----:B------:R-:W0:Y:S11]  /*0220*/  FENCE.VIEW.ASYNC.S ;  /* 0x00000000000073c6 */ /* 0x000e360000000000 */
[----:B0-----:R0:W1:Y:S01]  /*0230*/  SYNCS.EXCH.64 URZ, [UR8], UR4 ;  /* 0x00000004083f75b2 */ /* 0x0010620008000100 */
[----:B------:R0:W2:Y:S01]  /*0240*/  SYNCS.EXCH.64 URZ, [UR8+0x18], UR6 ;  /* 0x00001806083f75b2 */ /* 0x0000a20008000100 */
[----:B------:R0:W3:Y:S01]  /*0250*/  SYNCS.EXCH.64 URZ, [UR8+0x8], UR4 ;  /* 0x00000804083f75b2 */ /* 0x0000e20008000100 */
[----:B------:R0:W4:Y:S01]  /*0260*/  SYNCS.EXCH.64 URZ, [UR8+0x20], UR6 ;  /* 0x00002006083f75b2 */ /* 0x0001220008000100 */
[----:B------:R0:W0:Y:S01]  /*0270*/  SYNCS.EXCH.64 URZ, [UR8+0x10], UR4 ;  /* 0x00001004083f75b2 */ /* 0x0000220008000100 */
[----:B------:R0:W0:Y:S01]  /*0280*/  SYNCS.EXCH.64 URZ, [UR8+0x28], UR6 ;  /* 0x00002806083f75b2 */ /* 0x0000220008000100 */
[----:B------:R-:W-:Y:S01]  /*0290*/  NOP ;  /* 0x0000000000007918 */ /* 0x000fe20000000000 */
.L_x_2:
[----:B------:R-:W5:Y:S01]  /*02a0*/  SHFL.IDX PT, R0, R0, RZ, 0x1f ;  /* 0x00001fff00007589 */ /* 0x000f6200000e0000 */
[----:B------:R-:W-:Y:S01]  /*02b0*/  ELECT P0, URZ, PT ;  /* 0x00000000003f782f */ /* 0x000fe20003800000 */
[----:B------:R-:W1:Y:S01]  /*02c0*/  LDC R2, c[0x0][0x65c] ;  /* 0x00019700ff027b82 */ /* 0x000e620000000800 */
[----:B------:R-:W-:Y:S01]  /*02d0*/  SHF.R.S32.HI R6, RZ, 0x1f, R5 ;  /* 0x0000001fff067819 */ /* 0x000fe20000011405 */
[----:B------:R-:W2:Y:S01]  /*02e0*/  S2R R3, SR_CTAID.Y ;  /* 0x0000000000037919 */ /* 0x000ea20000002600 */
[----:B0-----:R-:W-:Y:S01]  /*02f0*/  UMOV UR4, 0x20 ;  /* 0x0000002000047882 */ /* 0x001fe20000000000 */
[----:B------:R-:W-:Y:S01]  /*0300*/  ISETP.NE.AND P2, PT, R8, RZ, PT ;  /* 0x000000ff0800720c */ /* 0x000fe20003f45270 */
[----:B------:R-:W-:Y:S01]  /*0310*/  NOP ;  /* 0x0000000000007918 */ /* 0x000fe20000000000 */
[----:B------:R-:W0:Y:S01]  /*0320*/  S2R R4, SR_CTAID.X ;  /* 0x0000000000047919 */ /* 0x000e220000002500 */
[----:B------:R-:W-:Y:S01]  /*0330*/  LEA.HI R6, R6, R5, RZ, 0x2 ;  /* 0x0000000506067211 */ /* 0x000fe200078f10ff */
[----:B------:R-:W-:Y:S01]  /*0340*/  NOP ;  /* 0x0000000000007918 */ /* 0x000fe20000000000 */
[----:B-----5:R-:W-:-:S02]  /*0350*/  ISETP.NE.OR P0, PT, R0, RZ, !P0 ;  /* 0x000000ff0000720c */ /* 0x020fc40004705670 */
[----:B-1----:R-:W-:-:S04]  /*0360*/  ISETP.NE.AND P3, PT, R2, 0x1, PT ;  /* 0x000000010200780c */ /* 0x002fc80003f65270 */
[----:B------:R-:W-:Y:S02]  /*0370*/  P2R R0, PR, RZ, 0x8 ;  /* 0x00000008ff007803 */ /* 0x000fe40000000000 */
[----:B------:R-:W-:-:S05]  /*0380*/  LOP3.LUT R0, R6, 0xfffffffc, RZ, 0xc0, !PT ;  /* 0xfffffffc06007812 */ /* 0x000fca00078ec0ff */
[----:B------:R-:W-:Y:S01]  /*0390*/  VOTEU.ALL UP0, P0 ;  /* 0x00000000003f7886 */ /* 0x000fe20000000000 */
[----:B------:R-:W-:Y:S01]  /*03a0*/  IMAD.IADD R0, R5, 0x1, -R0 ;  /* 0x0000000105007824 */ /* 0x000fe200078e0a00 */
[----:B------:R-:W0:Y:S01]  /*03b0*/  @P3 LDC R17, c[0x0][0x10] ;  /* 0x00000400ff113b82 */ /* 0x000e220000000800 */
[----:B------:R-:W-:Y:S01]  /*03c0*/  VOTEU.ALL UP1, P0 ;  /* 0x00000000003f7886 */ /* 0x000fe20000020000 */
[----:B--2---:R-:W-:Y:S01]  /*03d0*/  @P3 IMAD.MOV.U32 R6, RZ, RZ, R3 ;  /* 0x000000ffff063224 */ /* 0x004fe200078e0003 */
[----:B------:R-:W-:Y:S01]  /*03e0*/  @!UP0 UMOV UR6, 0x400 ;  /* 0x0000040000068882 */ /* 0x000fe20000000000 */
[----:B------:R-:W-:-:S04]  /*03f0*/  @!UP0 UIADD3 UR4, -UR4, 0x100000, URZ ;  /* 0x0010000004048890 */ /* 0x000fc8000fffe13f */
[----:B------:R-:W-:Y:S02]  /*0400*/  @!UP0 USHF.L.U32 UR5, UR4, 0xb, URZ ;  /* 0x0000000b04058899 */ /* 0x000fe4000800063f */
[----:B------:R-:W-:Y:S01]  /*0410*/  @!UP0 USHF.L.U32 UR4, UR4, 0x1, URZ ;  /* 0x0000000104048899 */ /* 0x000fe2000800063f */
[----:B------:R-:W-:Y:S02]  /*0420*/  @P3 IMAD.MOV.U32 R7, RZ, RZ, RZ ;  /* 0x000000ffff073224 */ /* 0x000fe400078e00ff */
[----:B------:R-:W-:Y:S01]  /*0430*/  IMAD.MOV.U32 R5, RZ, RZ, RZ ;  /* 0x000000ffff057224 */ /* 0x000fe200078e00ff */
[----:B------:R-:W1:Y:S01]  /*0440*/  @!UP0 S2UR UR7, SR_CgaCtaId ;  /* 0x00000000000789c3 */ /* 0x000e620000008800 */
[----:B------:R-:W-:-:S07]  /*0450*/  @P3 IMAD.MOV.U32 R11, RZ, RZ, RZ ;  /* 0x000000ffff0b3224 */ /* 0x000fce00078e00ff */
[----:B------:R-:W2:Y:S01]  /*0460*/  @!P3 LDC R9, c[0x0][0xc] ;  /* 0x00000300ff09bb82 */ /* 0x000ea20000000800 */
[----:B0-----:R-:W-:-:S04]  /*0470*/  @P3 IMAD.WIDE.U32 R16, R4, R17, R6 ;  /* 0x0000001104103225 */ /* 0x001fc800078e0006 */
[----:B------:R-:W-:Y:S01]  /*0480*/  @P3 IMAD.IADD R17, R17, 0x1, R11 ;  /* 0x0000000111113824 */ /* 0x000fe200078e020b */
[----:B-1----:R-:W-:Y:S01]  /*0490*/  @!UP0 ULEA UR6, UR7, UR6, 0x18 ;  /* 0x0000000607068291 */ /* 0x002fe2000f8ec03f */
[----:B------:R-:W-:Y:S01]  /*04a0*/  VOTEU.ALL UP0, P0 ;  /* 0x00000000003f7886 */ /* 0x000fe20000000000 */
[----:B------:R-:W-:-:S04]  /*04b0*/  ISETP.NE.AND P0, PT, R0, 0x3, PT ;  /* 0x000000030000780c */ /* 0x000fc80003f05270 */
[----:B------:R-:W-:Y:S01]  /*04c0*/  ISETP.EQ.OR P0, PT, R0, RZ, !P0 ;  /* 0x000000ff0000720c */ /* 0x000fe20004702670 */
[----:B--2---:R-:W-:-:S03]  /*04d0*/  @!P3 IMAD.WIDE.U32 R6, R9, R3, R4 ;  /* 0x000000030906b225 */ /* 0x004fc600078e0004 */
[C---:B------:R-:W-:Y:S01]  /*04e0*/  ISETP.EQ.AND P0, PT, R8.reuse, RZ, P0 ;  /* 0x000000ff0800720c */ /* 0x040fe20000702270 */
[----:B------:R-:W-:Y:S01]  /*04f0*/  VIADD R8, R8, 0xffffffff ;  /* 0xffffffff08087836 */ /* 0x000fe20000000000 */
[----:B------:R-:W0:Y:S02]  /*0500*/  FENCE.VIEW.ASYNC.S ;  /* 0x00000000000073c6 */ /* 0x000e240000000000 */
[----:B0-----:R0:W3:Y:S01]  /*0510*/  @!UP0 SYNCS.EXCH.64 URZ, [UR6+0x40], UR4 ;  /* 0x00004004063f85b2 */ /* 0x0010e20008000100 */
[----:B------:R-:W-:Y:S01]  /*0520*/  @!P3 IMAD.MOV.U32 R16, RZ, RZ, R6 ;  /* 0x000000ffff10b224 */ /* 0x000fe200078e0006 */
[----:B------:R-:W-:Y:S01]  /*0530*/  SEL R19, RZ, 0x1, !P0 ;  /* 0x00000001ff137807 */ /* 0x000fe20004000000 */
[----:B------:R-:W-:Y:S01]  /*0540*/  @!P3 IMAD.MOV.U32 R17, RZ, RZ, R7 ;  /* 0x000000ffff11b224 */ /* 0x000fe200078e0007 */
[----:B------:R-:W-:-:S04]  /*0550*/  ISETP.GE.U32.AND P1, PT, R8, 0x2, PT ;  /* 0x000000020800780c */ /* 0x000fc80003f26070 */
[----:B------:R-:W-:Y:S01]  /*0560*/  SEL R19, R19, 0x2, P1 ;  /* 0x0000000213137807 */ /* 0x000fe20000800000 */
[----:B------:R0:W3:Y:S01]  /*0570*/  @!UP1 SYNCS.EXCH.64 URZ, [UR6+0x48], UR4 ;  /* 0x00004804063f95b2 */ /* 0x0000e20008000100 */
[----:B------:R-:W-:Y:S01]  /*0580*/  NOP ;  /* 0x0000000000007918 */ /* 0x000fe20000000000 */
[----:B---34-:R-:W-:Y:S06]  /*0590*/  BAR.SYNC.DEFER_BLOCKING 0x0 ;  /* 0x0000000000007b1d */ /* 0x018fec0000010000 */
[----:B------:R-:W-:Y:S05]  /*05a0*/  @!P2 BRA `(.L_x_3) ;  /* 0x000000a80004a947 */ /* 0x000fea0003800000 */
[----:B------:R-:W-:-:S13]  /*05b0*/  ISETP.GT.U32.AND P0, PT, R8, 0x1, PT ;  /* 0x000000010800780c */ /* 0x000fda0003f04070 */
[----:B0-----:R-:W-:Y:S05]  /*05c0*/  @P0 EXIT ;  /* 0x000000000000094d */ /* 0x001fea0003800000 */
[----:B------:R-:W-:Y:S01]  /*05d0*/  ULDC.64 UR4, c[0x0][0x650] ;  /* 0x0001940000047ab9 */ /* 0x000fe20000000a00 */
[----:B------:R-:W-:Y:S01]  /*05e0*/  PRMT R0, RZ, 0x7610, R0 ;  /* 0x00007610ff007816 */ /* 0x000fe20000000000 */
[----:B------:R-:W-:Y:S01]  /*05f0*/  IMAD.MOV.U32 R152, RZ, RZ, -0x1 ;  /* 0xffffffffff987424 */ /* 0x000fe200078e00ff */
[----:B------:R-:W-:Y:S01]  /*0600*/  ISETP.GE.U32.AND P0, PT, R16, UR4, PT ;  /* 0x0000000410007c0c */ /* 0x000fe2000bf06070 */
[----:B------:R-:W-:Y:S02]  /*0610*/  IMAD.MOV.U32 R153, RZ, RZ, -0x1 ;  /* 0xffffffffff997424 */ /* 0x000fe400078e00ff */
[----:B------:R-:W-:Y:S01]  /*0620*/  IMAD.MOV.U32 R23, RZ, RZ, -0x1 ;  /* 0xffffffffff177424 */ /* 0x000fe200078e00ff */
[----:B------:R-:W-:-:S13]  /*0630*/  ISETP.GE.U32.AND.EX P0, PT, R17, UR5, PT, P0 ;  /* 0x0000000511007c0c */ /* 0x000fda000bf06100 */
[----:B------:R-:W-:Y:S05]  /*0640*/  @P0 BRA `(.L_x_4) ;  /* 0x0000000400540947 */ /* 0x000fea0003800000 */
[----:B------:R-:W0:Y:S01]  /*0650*/  LDC.64 R14, c[0x0][0x628] ;  /* 0x00018a00ff0e7b82 */ /* 0x000e220000000a00 */
[----:B------:R-:W-:Y:S02]  /*0660*/  IMAD.MOV.U32 R6, RZ, RZ, R16 ;  /* 0x000000ffff067224 */ /* 0x000fe400078e0010 */
[----:B------:R-:W-:-:S05]  /*0670*/  IMAD.MOV.U32 R7, RZ, RZ, R17 ;  /* 0x000000ffff077224 */ /* 0x000fca00078e0011 */
[----:B------:R-:W1:Y:S08]  /*0680*/  LDC R0, c[0x0][0x630] ;  /* 0x00018c00ff007b82 */ /* 0x000e700000000800 */
[----:B------:R-:W2:Y:S01]  /*0690*/  LDC.64 R20, c[0x0][0x620] ;  /* 0x00018800ff147b82 */ /* 0x000ea20000000a00 */
[----:B0-----:R-:W-:-:S04]  /*06a0*/  ISETP.NE.U32.AND P0, PT, R14, RZ, PT ;  /* 0x000000ff0e00720c */ /* 0x001fc80003f05070 */
[----:B------:R-:W-:-:S13]  /*06b0*/  ISETP.NE.AND.EX P0, PT, R15, RZ, PT, P0 ;  /* 0x000000ff0f00720c */ /* 0x000fda0003f05300 */
[----:B-12---:R-:W-:Y:S05]  /*06c0*/  @!P0 BRA `(.L_x_5) ;  /* 0x0000000000288947 */ /* 0x006fea0003800000 */
[----:B------:R-:W0:Y:S02]  /*06d0*/  LDC R11, c[0x0][0x634] ;  /* 0x00018d00ff0b7b82 */ /* 0x000e240000000800 */
[----:B0-----:R-:W-:-:S05]  /*06e0*/  IADD3 R11, P0, R16, R11, RZ ;  /* 0x0000000b100b7210 */ /* 0x001fca0007f1e0ff */
[----:B------:R-:W-:-:S04]  /*06f0*/  IMAD.X R13, RZ, RZ, R17, P0 ;  /* 0x000000ffff0d7224 */ /* 0x000fc800000e0611 */
[----:B------:R-:W-:-:S04]  /*0700*/  IMAD.WIDE.U32 R6, R13, R14, RZ ;  /* 0x0000000e0d067225 */ /* 0x000fc800078e00ff */
[----:B------:R-:W-:-:S04]  /*0710*/  IMAD.WIDE.U32 R8, P0, R11, R15, R6 ;  /* 0x0000000f0b087225 */ /* 0x000fc80007800006 */
[----:B------:R-:W-:-:S04]  /*0720*/  IMAD.WIDE.U32 R6, R11, R14, RZ ;  /* 0x0000000e0b067225 */ /* 0x000fc800078e00ff */
[----:B------:R-:W-:Y:S01]  /*0730*/  IMAD.X R11, RZ, RZ, RZ, P0 ;  /* 0x000000ffff0b7224 */ /* 0x000fe200000e06ff */
[----:B------:R-:W-:Y:S01]  /*0740*/  IADD3 RZ, P0, R7, R8, RZ ;  /* 0x0000000807ff7210 */ /* 0x000fe20007f1e0ff */
[----:B------:R-:W-:-:S04]  /*0750*/  IMAD.MOV.U32 R10, RZ, RZ, R9 ;  /* 0x000000ffff0a7224 */ /* 0x000fc800078e0009 */
[----:B------:R-:W-:-:S08]  /*0760*/  IMAD.WIDE.U32.X R6, R13, R15, R10, P0 ;  /* 0x0000000f0d067225 */ /* 0x000fd000000e040a */
.L_x_5:
[-CC-:B------:R-:W-:Y:S01]  /*0770*/  SHF.R.U64 R23, R6, R0.reuse, R7.reuse ;  /* 0x0000000006177219 */ /* 0x180fe20000001207 */
[----:B------:R-:W0:Y:S01]  /*0780*/  LDC R10, c[0x0][0x618] ;  /* 0x00018600ff0a7b82 */ /* 0x000e220000000800 */
[----:B------:R-:W-:Y:S01]  /*0790*/  SHF.R.U32.HI R5, RZ, R0, R7 ;  /* 0x00000000ff057219 */ /* 0x000fe20000011607 */
[----:B------:R-:W-:Y:S01]  /*07a0*/  ULDC UR4, c[0x0][0x150] ;  /* 0x0000540000047ab9 */ /* 0x000fe20000000800 */
[----:B------:R-:W-:Y:S02]  /*07b0*/  IADD3 R9, P0, RZ, -R23, RZ ;  /* 0x80000017ff097210 */ /* 0x000fe40007f1e0ff */
[----:B------:R-:W-:-:S03]  /*07c0*/  I2FP.F32.U32 R0, R4 ;  /* 0x0000000400007245 */ /* 0x000fc60000201000 */
[----:B------:R-:W1:Y:S01]  /*07d0*/  LDC.64 R28, c[0x0][0x640] ;  /* 0x00019000ff1c7b82 */ /* 0x000e620000000a00 */
[----:B------:R-:W-:Y:S02]  /*07e0*/  IMAD.X R11, RZ, RZ, ~R5, P0 ;  /* 0x000000ffff0b7224 */ /* 0x000fe400000e0e05 */
[----:B------:R-:W-:Y:S01]  /*07f0*/  FMUL R0, R0, UR4 ;  /* 0x0000000400007c20 */ /* 0x000fe20008400000 */
[----:B------:R-:W-:Y:S01]  /*0800*/  IMAD.WIDE.U32 R6, R9, R20, R16 ;  /* 0x0000001409067225 */ /* 0x000fe200078e0010 */
[----:B------:R-:W-:-:S03]  /*0810*/  ULDC UR4, c[0x0][0x154] ;  /* 0x0000550000047ab9 */ /* 0x000fc60000000800 */
[----:B------:R-:W-:Y:S01]  /*0820*/  IMAD R8, R11, R20, RZ ;  /* 0x000000140b087224 */ /* 0x000fe200078e02ff */
[----:B------:R-:W2:Y:S01]  /*0830*/  LDC R5, c[0x0][0x144] ;  /* 0x00005100ff057b82 */ /* 0x000ea20000000800 */
[----:B------:R-:W3:Y:S02]  /*0840*/  F2I.U32.TRUNC.NTZ R0, R0 ;  /* 0x0000000000007305 */ /* 0x000ee4000020f000 */
[----:B------:R-:W-:-:S04]  /*0850*/  IMAD R9, R9, R21, R8 ;  /* 0x0000001509097224 */ /* 0x000fc800078e0208 */
[----:B------:R-:W-:Y:S01]  /*0860*/  IMAD.IADD R7, R7, 0x1, R9 ;  /* 0x0000000107077824 */ /* 0x000fe200078e0209 */
[----:B------:R-:W4:Y:S01]  /*0870*/  LDC R12, c[0x0][0x608] ;  /* 0x00018200ff0c7b82 */ /* 0x000f220000000800 */
[----:B------:R-:W-:-:S03]  /*0880*/  IMAD.MOV.U32 R9, RZ, RZ, -0x1 ;  /* 0xffffffffff097424 */ /* 0x000fc600078e00ff */
[-CC-:B0-----:R-:W-:Y:S02]  /*0890*/  SHF.R.U64 R20, R6, R10.reuse, R7.reuse ;  /* 0x0000000a06147219 */ /* 0x181fe40000001207 */
[----:B------:R-:W-:Y:S02]  /*08a0*/  I2FP.F32.U32 R6, R3 ;  /* 0x0000000300067245 */ /* 0x000fe40000201000 */
[----:B------:R-:W0:Y:S01]  /*08b0*/  LDC R26, c[0x0][0x658] ;  /* 0x00019600ff1a7b82 */ /* 0x000e220000000800 */
[----:B-1----:R-:W-:Y:S01]  /*08c0*/  ISETP.NE.U32.AND P0, PT, R28, RZ, PT ;  /* 0x000000ff1c00720c */ /* 0x002fe20003f05070 */
[----:B---3--:R-:W-:Y:S01]  /*08d0*/  IMAD.MOV R8, RZ, RZ, -R0 ;  /* 0x000000ffff087224 */ /* 0x008fe200078e0a00 */
[----:B------:R-:W-:Y:S01]  /*08e0*/  SHF.R.U32.HI R7, RZ, R10, R7 ;  /* 0x0000000aff077219 */ /* 0x000fe20000011607 */
[----:B------:R-:W-:Y:S01]  /*08f0*/  FMUL R6, R6, UR4 ;  /* 0x0000000406067c20 */ /* 0x000fe20008400000 */
[----:B------:R-:W-:-:S03]  /*0900*/  ISETP.NE.AND.EX P0, PT, R29, RZ, PT, P0 ;  /* 0x000000ff1d00720c */ /* 0x000fc60003f05300 */
[----:B------:R-:W1:Y:S01]  /*0910*/  LDC R14, c[0x0][0x148] ;  /* 0x00005200ff0e7b82 */ /* 0x000e620000000800 */
[----:B--2---:R-:W-:-:S07]  /*0920*/  IMAD R0, R5, R8, R4 ;  /* 0x0000000805007224 */ /* 0x004fce00078e0204 */
[----:B------:R-:W2:Y:S01]  /*0930*/  LDC R24, c[0x0][0x600] ;  /* 0x00018000ff187b82 */ /* 0x000ea20000000800 */
[-CC-:B----4-:R-:W-:Y:S02]  /*0940*/  SHF.R.U64 R30, R20, R12.reuse, R7.reuse ;  /* 0x0000000c141e7219 */ /* 0x190fe40000001207 */
[----:B------:R-:W-:Y:S01]  /*0950*/  SHF.R.U32.HI R5, RZ, R12, R7 ;  /* 0x0000000cff057219 */ /* 0x000fe20000011607 */
[----:B------:R-:W-:Y:S01]  /*0960*/  IMAD.MOV.U32 R7, RZ, RZ, 0x1 ;  /* 0x00000001ff077424 */ /* 0x000fe200078e00ff */
[----:B------:R3:W4:Y:S03]  /*0970*/  F2I.U32.TRUNC.NTZ R12, R6 ;  /* 0x00000006000c7305 */ /* 0x000726000020f000 */
[----:B------:R-:W1:Y:S01]  /*0980*/  LDC R15, c[0x0][0x648] ;  /* 0x00019200ff0f7b82 */ /* 0x000e620000000800 */
[-C--:B0-----:R-:W-:Y:S02]  /*0990*/  SHF.L.U32 R4, R9, R26.reuse, RZ ;  /* 0x0000001a09047219 */ /* 0x081fe400000006ff */
[----:B------:R-:W-:-:S02]  /*09a0*/  SHF.R.U64 R32, R30, R26, R5 ;  /* 0x0000001a1e207219 */ /* 0x000fc40000001205 */
[----:B------:R-:W-:Y:S02]  /*09b0*/  LOP3.LUT R11, RZ, R4, RZ, 0x33, !PT ;  /* 0x00000004ff0b7212 */ /* 0x000fe400078e33ff */
[-C--:B------:R-:W-:Y:S01]  /*09c0*/  SHF.R.U32.HI R5, RZ, R26.reuse, R5 ;  /* 0x0000001aff057219 */ /* 0x080fe20000011605 */
[----:B------:R-:W0:Y:S01]  /*09d0*/  LDC R21, c[0x0][0x638] ;  /* 0x00018e00ff157b82 */ /* 0x000e220000000800 */
[----:B------:R-:W-:Y:S01]  /*09e0*/  SHF.L.U32 R10, R7, R26, RZ ;  /* 0x0000001a070a7219 */ /* 0x000fe200000006ff */
[----:B------:R-:W-:-:S06]  /*09f0*/  IMAD.MOV.U32 R4, RZ, RZ, R32 ;  /* 0x000000ffff047224 */ /* 0x000fcc00078e0020 */
[----:B------:R-:W0:Y:S01]  /*0a00*/  LDC R152, c[0x0][0x610] ;  /* 0x00018400ff987b82 */ /* 0x000e220000000800 */
[----:B---34-:R-:W-:Y:S05]  /*0a10*/  @!P0 BRA `(.L_x_6) ;  /* 0x0000000000288947 */ /* 0x018fea0003800000 */
[----:B------:R-:W3:Y:S02]  /*0a20*/  LDC R9, c[0x0][0x64c] ;  /* 0x00019300ff097b82 */ /* 0x000ee40000000800 */
[----:B---3--:R-:W-:-:S05]  /*0a30*/  IADD3 R9, P0, R32, R9, RZ ;  /* 0x0000000920097210 */ /* 0x008fca0007f1e0ff */
        /* <DEDUP_REMOVED lines=8> */
.L_x_6:
[----:B-1----:R-:W-:Y:S01]  /*0ac0*/  SHF.R.U64 R4, R4, R15, R5 ;  /* 0x0000000f04047219 */ /* 0x002fe20000001205 */
[----:B--2---:R-:W-:Y:S01]  /*0ad0*/  VIADD R5, R24, 0xffffffff ;  /* 0xffffffff18057836 */ /* 0x004fe20000000000 */
[----:B------:R-:W-:Y:S01]  /*0ae0*/  LOP3.LUT R11, R30, R11, RZ, 0xc0, !PT ;  /* 0x0000000b1e0b7212 */ /* 0x000fe200078ec0ff */
[----:B------:R-:W-:Y:S02]  /*0af0*/  IMAD.MOV R12, RZ, RZ, -R12 ;  /* 0x000000ffff0c7224 */ /* 0x000fe400078e0a0c */
[----:B------:R-:W-:Y:S01]  /*0b00*/  IMAD.MOV R6, RZ, RZ, -R4 ;  /* 0x000000ffff067224 */ /* 0x000fe200078e0a04 */
[----:B------:R-:W-:Y:S01]  /*0b10*/  LOP3.LUT R5, R20, R5, RZ, 0xc0, !PT ;  /* 0x0000000514057212 */ /* 0x000fe200078ec0ff */
[----:B------:R-:W-:Y:S02]  /*0b20*/  @P3 IMAD R0, R14, R12, R3 ;  /* 0x0000000c0e003224 */ /* 0x000fe400078e0203 */
[----:B------:R-:W-:Y:S02]  /*0b30*/  IMAD R11, R10, R4, R11 ;  /* 0x000000040a0b7224 */ /* 0x000fe400078e020b */
[----:B0-----:R-:W-:-:S02]  /*0b40*/  IMAD R3, R6, R21, R32 ;  /* 0x0000001506037224 */ /* 0x001fc400078e0220 */
[----:B------:R-:W-:Y:S02]  /*0b50*/  IMAD R152, R11, R152, R0 ;  /* 0x000000980b987224 */ /* 0x000fe400078e0200 */
[----:B------:R-:W-:Y:S02]  /*0b60*/  IMAD R3, R3, R24, R5 ;  /* 0x0000001803037224 */ /* 0x000fe400078e0205 */
[----:B------:R-:W-:-:S03]  /*0b70*/  IMAD.MOV.U32 R0, RZ, RZ, 0x1 ;  /* 0x00000001ff007424 */ /* 0x000fc600078e00ff */
[----:B------:R-:W-:Y:S02]  /*0b80*/  SEL R153, R3, R152, !P3 ;  /* 0x0000009803997207 */ /* 0x000fe40005800000 */
[----:B------:R-:W-:-:S07]  /*0b90*/  SEL R152, R152, R3, !P3 ;  /* 0x0000000398987207 */ /* 0x000fce0005800000 */
.L_x_4:
[----:B------:R-:W-:-:S08]  /*0ba0*/  NOP ;  /* 0x0000000000007918 */ /* 0x000fd00000000000 */
[----:B------:R-:W0:Y:S02]  /*0bb0*/  USETMAXREG.TRY_ALLOC.CTAPOOL UP0, 0xe8 ;  /* 0x000000e8000079c8 */ /* 0x000e240008000600 */
[----:B0-----:R-:W-:-:S13]  /*0bc0*/  PLOP3.LUT P0, PT, PT, PT, UP0, 0x80, 0x0 ;  /* 0x000000000000781c */ /* 0x001fda0003f0f008 */
[----:B------:R-:W-:Y:S05]  /*0bd0*/  @!P0 BRA `(.L_x_4) ;  /* 0xfffffffc00f08947 */ /* 0x000fea000383ffff */
[----:B------:R-:W-:Y:S01]  /*0be0*/  ULDC.64 UR4, c[0x0][0x598] ;  /* 0x0001660000047ab9 */ /* 0x000fe20000000a00 */
[----:B------:R-:W-:Y:S01]  /*0bf0*/  ULDC.64 UR36, c[0x0][0x208] ;  /* 0x0000820000247ab9 */ /* 0x000fe20000000a00 */
[----:B------:R-:W-:-:S04]  /*0c00*/  ISETP.NE.U32.AND P0, PT, RZ, UR4, PT ;  /* 0x00000004ff007c0c */ /* 0x000fc8000bf05070 */
[----:B------:R-:W-:-:S13]  /*0c10*/  ISETP.NE.AND.EX P0, PT, RZ, UR5, PT, P0 ;  /* 0x00000005ff007c0c */ /* 0x000fda000bf05300 */
[----:B------:R-:W-:Y:S05]  /*0c20*/  @!P0 BRA `(.L_x_7) ;  /* 0x00000000001c8947 */ /* 0x000fea0003800000 */
[----:B------:R-:W0:Y:S02]  /*0c30*/  LDC.64 R4, c[0x0][0x598] ;  /* 0x00016600ff047b82 */ /* 0x000e240000000a00 */
[----:B0-----:R-:W2:Y:S02]  /*0c40*/  LDG.E.64 R4, desc[UR36][R4.64] ;  /* 0x0000002404047981 */ /* 0x001ea4000c1e1b00 */
[----:B--2---:R-:W-:-:S04]  /*0c50*/  ISETP.NE.U32.AND P0, PT, R4, RZ, PT ;  /* 0x000000ff0400720c */ /* 0x004fc80003f05070 */
[----:B------:R-:W-:-:S13]  /*0c60*/  ISETP.NE.AND.EX P0, PT, R5, RZ, PT, P0 ;  /* 0x000000ff0500720c */ /* 0x000fda0003f05300 */
[----:B------:R-:W-:Y:S05]  /*0c70*/  @!P0 BRA `(.L_x_7) ;  /* 0x0000000000088947 */ /* 0x000fea0003800000 */
[----:B------:R0:W5:Y:S01]  /*0c80*/  LD.E R154, desc[UR36][R4.64] ;  /* 0x00000024049a7980 */ /* 0x000162000c101900 */
[----:B------:R-:W-:Y:S05]  /*0c90*/  BRA `(.L_x_8) ;  /* 0x0000000000247947 */ /* 0x000fea0003800000 */
.L_x_7:
[----:B------:R-:W-:Y:S02]  /*0ca0*/  ULDC.64 UR4, c[0x0][0x588] ;  /* 0x0001620000047ab9 */ /* 0x000fe40000000a00 */
[----:B------:R-:W-:-:S04]  /*0cb0*/  ISETP.NE.U32.AND P0, PT, RZ, UR4, PT ;  /* 0x00000004ff007c0c */ /* 0x000fc8000bf05070 */
[----:B------:R-:W-:-:S13]  /*0cc0*/  ISETP.NE.AND.EX P0, PT, RZ, UR5, PT, P0 ;  /* 0x00000005ff007c0c */ /* 0x000fda000bf05300 */
[----:B------:R-:W-:Y:S05]  /*0cd0*/  @!P0 BRA `(.L_x_9) ;  /* 0x00000000000c8947 */ /* 0x000fea0003800000 */
[----:B------:R-:W0:Y:S02]  /*0ce0*/  LDC.64 R154, c[0x0][0x588] ;  /* 0x00016200ff9a7b82 */ /* 0x000e240000000a00 */
[----:B0-----:R1:W5:Y:S01]  /*0cf0*/  LDG.E R154, desc[UR36][R154.64] ;  /* 0x000000249a9a7981 */ /* 0x001362000c1e1900 */
[----:B------:R-:W-:Y:S05]  /*0d00*/  BRA `(.L_x_8) ;  /* 0x0000000000087947 */ /* 0x000fea0003800000 */
.L_x_9:
[----:B------:R-:W-:Y:S02]  /*0d10*/  ULDC UR4, c[0x0][0x580] ;  /* 0x0001600000047ab9 */ /* 0x000fe40000000800 */
[----:B------:R-:W-:-:S07]  /*0d20*/  IMAD.U32 R154, RZ, RZ, UR4 ;  /* 0x00000004ff9a7e24 */ /* 0x000fce000f8e00ff */
.L_x_8:
[----:B------:R-:W-:Y:S02]  /*0d30*/  ULDC.64 UR4, c[0x0][0x5a0] ;  /* 0x0001680000047ab9 */ /* 0x000fe40000000a00 */
[----:B------:R-:W-:-:S04]  /*0d40*/  ISETP.NE.U32.AND P0, PT, RZ, UR4, PT ;  /* 0x00000004ff007c0c */ /* 0x000fc8000bf05070 */
[----:B------:R-:W-:-:S13]  /*0d50*/  ISETP.NE.AND.EX P0, PT, RZ, UR5, PT, P0 ;  /* 0x00000005ff007c0c */ /* 0x000fda000bf05300 */
[----:B------:R-:W-:Y:S05]  /*0d60*/  @!P0 BRA `(.L_x_10) ;  /* 0x00000000001c8947 */ /* 0x000fea0003800000 */
[----:B0-----:R-:W0:Y:S02]  /*0d70*/  LDC.64 R4, c[0x0][0x5a0] ;  /* 0x00016800ff047b82 */ /* 0x001e240000000a00 */
[----:B0-----:R-:W2:Y:S02]  /*0d80*/  LDG.E.64 R4, desc[UR36][R4.64] ;  /* 0x0000002404047981 */ /* 0x001ea4000c1e1b00 */
[----:B--2---:R-:W-:-:S04]  /*0d90*/  ISETP.NE.U32.AND P0, PT, R4, RZ, PT ;  /* 0x000000ff0400720c */ /* 0x004fc80003f05070 */
[----:B------:R-:W-:-:S13]  /*0da0*/  ISETP.NE.AND.EX P0, PT, R5, RZ, PT, P0 ;  /* 0x000000ff0500720c */ /* 0x000fda0003f05300 */
[----:B------:R-:W-:Y:S05]  /*0db0*/  @!P0 BRA `(.L_x_10) ;  /* 0x0000000000088947 */ /* 0x000fea0003800000 */
[----:B-1----:R0:W5:Y:S01]  /*0dc0*/  LD.E R155, desc[UR36][R4.64] ;  /* 0x00000024049b7980 */ /* 0x002162000c101900 */
[----:B------:R-:W-:Y:S05]  /*0dd0*/  BRA `(.L_x_11) ;  /* 0x0000000000247947 */ /* 0x000fea0003800000 */
.L_x_10:
[----:B------:R-:W-:Y:S02]  /*0de0*/  ULDC.64 UR4, c[0x0][0x590] ;  /* 0x0001640000047ab9 */ /* 0x000fe40000000a00 */
[----:B------:R-:W-:-:S04]  /*0df0*/  ISETP.NE.U32.AND P0, PT, RZ, UR4, PT ;  /* 0x00000004ff007c0c */ /* 0x000fc8000bf05070 */
[----:B------:R-:W-:-:S13]  /*0e00*/  ISETP.NE.AND.EX P0, PT, RZ, UR5, PT, P0 ;  /* 0x00000005ff007c0c */ /* 0x000fda000bf05300 */
[----:B------:R-:W-:Y:S05]  /*0e10*/  @!P0 BRA `(.L_x_12) ;  /* 0x00000000000c8947 */ /* 0x000fea0003800000 */
[----:B0-----:R-:W1:Y:S02]  /*0e20*/  LDC.64 R4, c[0x0][0x590] ;  /* 0x00016400ff047b82 */ /* 0x001e640000000a00 */
[----:B-1----:R1:W5:Y:S01]  /*0e30*/  LDG.E R155, desc[UR36][R4.64] ;  /* 0x00000024049b7981 */ /* 0x002362000c1e1900 */
[----:B------:R-:W-:Y:S05]  /*0e40*/  BRA `(.L_x_11) ;  /* 0x0000000000087947 */ /* 0x000fea0003800000 */
.L_x_12:
[----:B------:R-:W-:Y:S02]  /*0e50*/  ULDC UR4, c[0x0][0x584] ;  /* 0x0001610000047ab9 */ /* 0x000fe40000000800 */
[----:B-1----:R-:W-:-:S07]  /*0e60*/  IMAD.U32 R155, RZ, RZ, UR4 ;  /* 0x00000004ff9b7e24 */ /* 0x002fce000f8e00ff */
.L_x_11:
[----:B------:R-:W-:-:S13]  /*0e70*/  LOP3.LUT P0, RZ, R0, 0xff, RZ, 0xc0, !PT ;  /* 0x000000ff00ff7812 */ /* 0x000fda000780c0ff */
[----:B------:R-:W-:Y:S05]  /*0e80*/  @!P0 EXIT ;  /* 0x000000000000894d */ /* 0x000fea0003800000 */
[----:B------:R-:W-:Y:S01]  /*0e90*/  ULDC UR4, c[0x0][0x28c] ;  /* 0x0000a30000047ab9 */ /* 0x000fe20000000800 */
[----:B------:R-:W-:Y:S01]  /*0ea0*/  LOP3.LUT R166, R19, 0x1, RZ, 0xfc, !PT ;  /* 0x0000000113a67812 */ /* 0x000fe200078efcff */
[----:B------:R-:W-:Y:S01]  /*0eb0*/  UIADD3 UR4, UR4, 0x3f, URZ ;  /* 0x0000003f04047890 */ /* 0x000fe2000fffe03f */
[----:B------:R-:W-:Y:S01]  /*0ec0*/  UMOV UR38, URZ ;  /* 0x0000003f00267c82 */ /* 0x000fe20008000000 */
[----:B------:R-:W-:Y:S02]  /*0ed0*/  UMOV UR39, URZ ;  /* 0x0000003f00277c82 */ /* 0x000fe40008000000 */
[----:B------:R-:W-:-:S04]  /*0ee0*/  USHF.R.S32.HI UR5, URZ, 0x1f, UR4 ;  /* 0x0000001f3f057899 */ /* 0x000fc80008011404 */
[----:B------:R-:W-:-:S04]  /*0ef0*/  ULEA.HI UR5, UR5, UR4, URZ, 0x6 ;  /* 0x0000000405057291 */ /* 0x000fc8000f8f303f */
[----:B------:R-:W-:-:S12]  /*0f00*/  USHF.R.S32.HI UR40, URZ, 0x6, UR5 ;  /* 0x000000063f287899 */ /* 0x000fd80008011405 */
.L_x_284:
[----:B------:R-:W-:Y:S01]  /*0f10*/  LOP3.LUT R0, R18, 0x80, RZ, 0xc0, !PT ;  /* 0x0000008012007812 */ /* 0x000fe200078ec0ff */
[----:B--2---:R-:W2:Y:S01]  /*0f20*/  S2UR UR7, SR_CgaCtaId ;  /* 0x00000000000779c3 */ /* 0x004ea20000008800 */
[----:B------:R-:W-:Y:S02]  /*0f30*/  UMOV UR6, 0x400 ;  /* 0x0000040000067882 */ /* 0x000fe40000000000 */
[----:B------:R-:W-:-:S06]  /*0f40*/  SHF.R.U32.HI R0, RZ, 0x7, R0 ;  /* 0x00000007ff007819 */ /* 0x000fcc0000011600 */
[----:B------:R-:W3:Y:S01]  /*0f50*/  SHFL.IDX PT, R0, R0, RZ, 0x1f ;  /* 0x00001fff00007589 */ /* 0x000ee200000e0000 */
[----:B--2---:R-:W-:Y:S01]  /*0f60*/  ULEA UR42, UR7, UR6, 0x18 ;  /* 0x00000006072a7291 */ /* 0x004fe2000f8ec03f */
[----:B---3--:R-:W-:-:S13]  /*0f70*/  R2UR UR4, R0 ;  /* 0x00000000000472ca */ /* 0x008fda00000e0000 */
[----:B------:R-:W-:-:S04]  /*0f80*/  ULEA.HI UR5, UR4, UR4, URZ, 0x1 ;  /* 0x0000000404057291 */ /* 0x000fc8000f8f083f */
[----:B------:R-:W-:-:S04]  /*0f90*/  ULOP3.LUT UR5, UR5, 0x7fffe, URZ, 0xc0, !UPT ;  /* 0x0007fffe05057892 */ /* 0x000fc8000f8ec03f */
[----:B------:R-:W-:-:S03]  /*0fa0*/  UIADD3 UR5, UR4, -UR5, URZ ;  /* 0x8000000504057290 */ /* 0x000fc6000fffe03f */
[----:B------:R-:W-:Y:S01]  /*0fb0*/  ULDC UR4, c[0x0][0x28c] ;  /* 0x0000a30000047ab9 */ /* 0x000fe20000000800 */
[----:B------:R-:W-:Y:S01]  /*0fc0*/  ULEA UR5, UR5, UR42, 0xd ;  /* 0x0000002a05057291 */ /* 0x000fe2000f8e683f */
[----:B------:R-:W-:-:S03]  /*0fd0*/  ISETP.LT.AND P0, PT, RZ, UR4, PT ;  /* 0x00000004ff007c0c */ /* 0x000fc6000bf01270 */
[----:B------:R-:W-:-:S04]  /*0fe0*/  UIADD3 UR5, UR5, 0x100, URZ ;  /* 0x0000010005057890 */ /* 0x000fc8000fffe03f */
[----:B------:R-:W-:-:S04]  /*0ff0*/  USHF.R.U32.HI UR5, URZ, 0x4, UR5 ;  /* 0x000000043f057899 */ /* 0x000fc80008011605 */
[----:B------:R-:W-:Y:S02]  /*1000*/  ULOP3.LUT UR41, UR5, 0x3fff, URZ, 0xc0, !UPT ;  /* 0x00003fff05297892 */ /* 0x000fe4000f8ec03f */
[----:B01--45:R-:W-:Y:S10]  /*1010*/  @P0 BRA `(.L_x_13) ;  /* 0x0000000000400947 */ /* 0x033ff40003800000 */
[----:B------:R-:W-:Y:S01]  /*1020*/  MOV R0, 0x0 ;  /* 0x0000000000007802 */ /* 0x000fe20000000f00 */
[----:B------:R-:W-:Y:S01]  /*1030*/  ULDC.64 UR4, c[0x4][0x68] ;  /* 0x01001a0000047ab9 */ /* 0x000fe20000000a00 */
[----:B------:R-:W-:Y:S01]  /*1040*/  ULDC.64 UR6, c[0x4][0x8] ;  /* 0x0100020000067ab9 */ /* 0x000fe20000000a00 */
[----:B01----:R-:W-:Y:S01]  /*1050*/  IMAD.U32 R4, RZ, RZ, UR4 ;  /* 0x00000004ff047e24 */ /* 0x003fe2000f8e00ff */
[----:B------:R0:W1:Y:S01]  /*1060*/  LDC.64 R14, c[0x4][R0] ;  /* 0x01000000000e7b82 */ /* 0x0000620000000a00 */
[----:B------:R-:W-:Y:S01]  /*1070*/  IMAD.U32 R5, RZ, RZ, UR5 ;  /* 0x00000005ff057e24 */ /* 0x000fe2000f8e00ff */
[----:B------:R-:W-:Y:S01]  /*1080*/  ULDC.64 UR4, c[0x4][0x70] ;  /* 0x01001c0000047ab9 */ /* 0x000fe20000000a00 */
[----:B------:R-:W-:Y:S02]  /*1090*/  IMAD.U32 R10, RZ, RZ, UR6 ;  /* 0x00000006ff0a7e24 */ /* 0x000fe4000f8e00ff */
[----:B------:R-:W-:Y:S02]  /*10a0*/  IMAD.U32 R6, RZ, RZ, UR4 ;  /* 0x00000004ff067e24 */ /* 0x000fe4000f8e00ff */
[----:B------:R-:W-:-:S02]  /*10b0*/  IMAD.U32 R7, RZ, RZ, UR5 ;  /* 0x00000005ff077e24 */ /* 0x000fc4000f8e00ff */
[----:B------:R-:W-:Y:S02]  /*10c0*/  IMAD.U32 R11, RZ, RZ, UR7 ;  /* 0x00000007ff0b7e24 */ /* 0x000fe4000f8e00ff */
[----:B------:R-:W-:Y:S02]  /*10d0*/  IMAD.MOV.U32 R8, RZ, RZ, 0x1e1 ;  /* 0x000001e1ff087424 */ /* 0x000fe400078e00ff */
[----:B------:R-:W-:Y:S02]  /*10e0*/  IMAD.MOV.U32 R12, RZ, RZ, 0x1 ;  /* 0x00000001ff0c7424 */ /* 0x000fe400078e00ff */
[----:B0-----:R-:W-:-:S07]  /*10f0*/  IMAD.MOV.U32 R13, RZ, RZ, RZ ;  /* 0x000000ffff0d7224 */ /* 0x001fce00078e00ff */
[----:B------:R-:W-:-:S07]  /*1100*/  LEPC R20, `(.L_x_13) ;  /* 0x000000001014794e */ /* 0x000fce0000000000 */
[----:B-1---5:R-:W-:Y:S05]  /*1110*/  CALL.ABS.NOINC R14 ;  /* 0x000000000e007343 */ /* 0x022fea0003c00000 */
.L_x_13:
[----:B------:R-:W-:-:S13]  /*1120*/  ISETP.NE.AND P0, PT, R166, 0x3, PT ;  /* 0x00000003a600780c */ /* 0x000fda0003f05270 */
[----:B------:R-:W-:Y:S05]  /*1130*/  @!P0 BRA `(.L_x_14) ;  /* 0x0000000000048947 */ /* 0x000fea0003800000 */
[----:B------:R-:W-:Y:S01]  /*1140*/  BPT.TRAP 0x1 ;  /* 0x000000040000795c */ /* 0x000fe20000300000 */
.L_x_14:
[----:B------:R-:W-:Y:S02]  /*1150*/  IMAD.U32 R3, RZ, RZ, UR39 ;  /* 0x00000027ff037e24 */ /* 0x000fe4000f8e00ff */
[----:B------:R-:W-:-:S03]  /*1160*/  IMAD.U32 R0, RZ, RZ, UR38 ;  /* 0x00000026ff007e24 */ /* 0x000fc6000f8e00ff */
[----:B------:R-:W-:Y:S02]  /*1170*/  LEA R3, R3, UR42, 0x3 ;  /* 0x0000002a03037c11 */ /* 0x000fe4000f8e18ff */
[----:B------:R-:W-:-:S04]  /*1180*/  SHF.L.U32 R0, R0, 0x1f, RZ ;  /* 0x0000001f00007819 */ /* 0x000fc800000006ff */
[----:B------:R2:W3:Y:S01]  /*1190*/  SYNCS.PHASECHK.TRANS64.TRYWAIT P1, [R3+URZ], R0 ;  /* 0x00000000030075a7 */ /* 0x0004e2000802017f */
[----:B------:R-:W-:Y:S05]  /*11a0*/  @!P0 BRA `(.L_x_15) ;  /* 0x0000000000048947 */ /* 0x000fea0003800000 */
[----:B------:R-:W-:Y:S01]  /*11b0*/  BPT.TRAP 0x1 ;  /* 0x000000040000795c */ /* 0x000fe20000300000 */
.L_x_15:
[----:B---3--:R-:W-:Y:S05]  /*11c0*/  @P1 BRA `(.L_x_16) ;  /* 0x0000000000081947 */ /* 0x008fea0003800000 */
[----:B------:R-:W3:Y:S02]  /*11d0*/  SYNCS.PHASECHK.TRANS64.TRYWAIT P1, [R3+URZ], R0 ;  /* 0x00000000030075a7 */ /* 0x000ee4000802017f */
[----:B---3--:R-:W-:Y:S05]  /*11e0*/  @!P1 BRA `(.L_x_17) ;  /* 0x000000b0008c9947 */ /* 0x008fea0003800000 */
.L_x_16:
[----:B------:R-:W-:-:S04]  /*11f0*/  UISETP.LT.AND UP0, UPT, UR40, 0x1, UPT ;  /* 0x000000012800788c */ /* 0x000fc8000bf01270 */
[----:B------:R-:W-:-:S04]  /*1200*/  USEL UR4, UR40, 0x1, UP0 ;  /* 0x0000000128047887 */ /* 0x000fc80008000000 */
[----:B------:R-:W-:-:S06]  /*1210*/  UIADD3 UR4, UR40, -UR4, URZ ;  /* 0x8000000428047290 */ /* 0x000fcc000fffe03f */
[----:B--23--:R-:W-:Y:S01]  /*1220*/  IMAD.U32 R0, RZ, RZ, UR4 ;  /* 0x00000004ff007e24 */ /* 0x00cfe2000f8e00ff */
[----:B------:R-:W-:Y:S05]  /*1230*/  WARPSYNC.ALL ;  /* 0x0000000000007948 */ /* 0x000fea0003800000 */
[----:B------:R-:W-:Y:S01]  /*1240*/  ISETP.GE.AND P1, PT, R0, 0x1, PT ;  /* 0x000000010000780c */ /* 0x000fe20003f26270 */
[----:B------:R-:W-:Y:S01]  /*1250*/  UIADD3 UR4, UR42, 0x30100, URZ ;  /* 0x000301002a047890 */ /* 0x000fe2000fffe03f */
[----:B------:R-:W-:Y:S01]  /*1260*/  WARPGROUP.ARRIVE ;  /* 0x00000000000079c5 */ /* 0x000fe20000000000 */
[----:B------:R-:W-:Y:S01]  /*1270*/  UMOV UR9, 0x40000040 ;  /* 0x4000004000097882 */ /* 0x000fe20000000000 */
[----:B------:R-:W-:Y:S01]  /*1280*/  UMOV UR11, 0x40000040 ;  /* 0x40000040000b7882 */ /* 0x000fe20000000000 */
[----:B------:R-:W-:Y:S01]  /*1290*/  USHF.R.U32.HI UR4, URZ, 0x4, UR4 ;  /* 0x000000043f047899 */ /* 0x000fe20008011604 */
[----:B------:R-:W-:Y:S01]  /*12a0*/  UMOV UR15, UR11 ;  /* 0x0000000b000f7c82 */ /* 0x000fe20008000000 */
[----:B------:R-:W-:-:S02]  /*12b0*/  UMOV UR13, 0x40000040 ;  /* 0x40000040000d7882 */ /* 0x000fc40000000000 */
[----:B------:R-:W-:Y:S02]  /*12c0*/  ULOP3.LUT UR5, UR4, 0x3fff, URZ, 0xc0, !UPT ;  /* 0x00003fff04057892 */ /* 0x000fe4000f8ec03f */
[----:B------:R-:W-:Y:S02]  /*12d0*/  ULOP3.LUT UR4, UR41, 0x10000, URZ, 0xfc, !UPT ;  /* 0x0001000029047892 */ /* 0x000fe4000f8efc3f */
[----:B------:R-:W-:Y:S02]  /*12e0*/  ULOP3.LUT UR5, UR5, 0x10000, URZ, 0xfc, !UPT ;  /* 0x0001000005057892 */ /* 0x000fe4000f8efc3f */
[----:B------:R-:W-:Y:S02]  /*12f0*/  ULEA UR8, UR39, UR4, 0xc ;  /* 0x0000000427087291 */ /* 0x000fe4000f8e603f */
[----:B------:R-:W-:Y:S02]  /*1300*/  ULEA UR6, UR39, UR5, 0xb ;  /* 0x0000000527067291 */ /* 0x000fe4000f8e583f */
[----:B------:R-:W-:-:S05]  /*1310*/  UIADD3 UR12, UR8, 0x400, URZ ;  /* 0x00000400080c7890 */ /* 0x000fca000fffe03f */
[----:B------:R-:W-:Y:S02]  /*1320*/  UMOV UR10, UR6 ;  /* 0x00000006000a7c82 */ /* 0x000fe40008000000 */
[----:B------:R-:W-:Y:S01]  /*1330*/  HGMMA.64x128x8.F32.TF32 R88, gdesc[UR8], RZ, !UPT, gsb0 ;  /* 0x05e00000085879f0 */ /* 0x000fe2000c0028ff */
[----:B------:R-:W-:Y:S02]  /*1340*/  UMOV UR14, UR10 ;  /* 0x0000000a000e7c82 */ /* 0x000fe40008000000 */
[----:B------:R-:W-:Y:S02]  /*1350*/  WARPGROUP.DEPBAR.LE gsb0, 0x0 ;  /* 0x00008000000079c5 */ /* 0x000fe40000010000 */
[----:B------:R-:W-:-:S07]  /*1360*/  WARPGROUP.ARRIVE ;  /* 0x00000000000079c5 */ /* 0x000fce0000000000 */
[----:B------:R-:W-:Y:S01]  /*1370*/  HGMMA.64x128x8.F32.TF32 R24, gdesc[UR12], RZ, !UPT, gsb0 ;  /* 0x05e000000c1879f0 */ /* 0x000fe2000c0028ff */
[----:B------:R-:W-:Y:S02]  /*1380*/  UIADD3 UR12, UR8, 0x2, URZ ;  /* 0x00000002080c7890 */ /* 0x000fe4000fffe03f */
[----:B------:R-:W-:Y:S01]  /*1390*/  UIADD3 UR14, UR6, 0x2, URZ ;  /* 0x00000002060e7890 */ /* 0x000fe2000fffe03f */
[----:B------:R-:W-:Y:S01]  /*13a0*/  UMOV UR13, 0x40000040 ;  /* 0x40000040000d7882 */ /* 0x000fe20000000000 */
[----:B------:R-:W-:Y:S01]  /*13b0*/  UMOV UR15, 0x40000040 ;  /* 0x40000040000f7882 */ /* 0x000fe20000000000 */
[----:B------:R-:W-:Y:S02]  /*13c0*/  WARPGROUP.DEPBAR.LE gsb0, 0x0 ;  /* 0x00008000000079c5 */ /* 0x000fe40000010000 */
[----:B------:R-:W-:-:S06]  /*13d0*/  WARPGROUP.ARRIVE ;  /* 0x00000000000079c5 */ /* 0x000fcc0000000000 */
[----:B------:R-:W-:Y:S01]  /*13e0*/  HGMMA.64x128x8.F32.TF32 R88, gdesc[UR12], R88, gsb0 ;  /* 0x05e000000c5879f0 */ /* 0x000fe20008002858 */
[----:B------:R-:W-:Y:S01]  /*13f0*/  UIADD3 UR12, UR8, 0x402, URZ ;  /* 0x00000402080c7890 */ /* 0x000fe2000fffe03f */
[----:B------:R-:W-:Y:S01]  /*1400*/  UMOV UR13, 0x40000040 ;  /* 0x40000040000d7882 */ /* 0x000fe20000000000 */
[----:B------:R-:W-:Y:S02]  /*1410*/  WARPGROUP.DEPBAR.LE gsb0, 0x0 ;  /* 0x00008000000079c5 */ /* 0x000fe40000010000 */
[----:B------:R-:W-:-:S07]  /*1420*/  WARPGROUP.ARRIVE ;  /* 0x00000000000079c5 */ /* 0x000fce0000000000 */
[----:B------:R-:W-:Y:S01]  /*1430*/  HGMMA.64x128x8.F32.TF32 R24, gdesc[UR12], R24, gsb0 ;  /* 0x05e000000c1879f0 */ /* 0x000fe20008002818 */
        /* <DEDUP_REMOVED lines=71> */
[----:B------:R-:W-:Y:S03]  /*18b0*/  HGMMA.64x128x8.F32.TF32 R24, gdesc[UR12], R24, gsb0 ;  /* 0x05e000000c1879f0 */ /* 0x000fe60008002818 */
[----:B------:R-:W-:Y:S02]  /*18c0*/  WARPGROUP.DEPBAR.LE gsb0, 0x0 ;  /* 0x00008000000079c5 */ /* 0x000fe40000010000 */
[----:B------:R-:W-:Y:S05]  /*18d0*/  @!P1 BRA `(.L_x_18) ;  /* 0x00000008002c9947 */ /* 0x000fea0003800000 */
[----:B------:R-:W-:-:S04]  /*18e0*/  UIADD3 UR6, UR39, 0x1, URZ ;  /* 0x0000000127067890 */ /* 0x000fc8000fffe03f */
[----:B------:R-:W-:-:S04]  /*18f0*/  UISETP.NE.AND UP0, UPT, UR6, 0x3, UPT ;  /* 0x000000030600788c */ /* 0x000fc8000bf05270 */
[----:B------:R-:W-:Y:S02]  /*1900*/  USEL UR7, URZ, 0x1, UP0 ;  /* 0x000000013f077887 */ /* 0x000fe40008000000 */
[----:B------:R-:W-:Y:S02]  /*1910*/  USEL UR6, UR6, URZ, UP0 ;  /* 0x0000003f06067287 */ /* 0x000fe40008000000 */
[----:B------:R-:W-:-:S06]  /*1920*/  ULOP3.LUT UR7, UR38, UR7, URZ, 0x3c, !UPT ;  /* 0x0000000726077292 */ /* 0x000fcc000f8e3c3f */
[----:B01----:R-:W-:Y:S01]  /*1930*/  IMAD.U32 R5, RZ, RZ, UR7 ;  /* 0x00000007ff057e24 */ /* 0x003fe2000f8e00ff */
[----:B------:R-:W-:-:S06]  /*1940*/  UMOV UR7, UR39 ;  /* 0x0000002700077c82 */ /* 0x000fcc0008000000 */
.L_x_25:
[----:B01----:R-:W-:Y:S05]  /*1950*/  @!P0 BRA `(.L_x_19) ;  /* 0x0000000000048947 */ /* 0x003fea0003800000 */
[----:B------:R-:W-:Y:S01]  /*1960*/  BPT.TRAP 0x1 ;  /* 0x000000040000795c */ /* 0x000fe20000300000 */
.L_x_19:
[----:B------:R-:W0:Y:S01]  /*1970*/  S2UR UR9, SR_CgaCtaId ;  /* 0x00000000000979c3 */ /* 0x000e220000008800 */
[----:B------:R-:W-:Y:S01]  /*1980*/  UMOV UR8, 0x400 ;  /* 0x0000040000087882 */ /* 0x000fe20000000000 */
[----:B------:R-:W-:Y:S01]  /*1990*/  SHF.L.U32 R3, R5, 0x1f, RZ ;  /* 0x0000001f05037819 */ /* 0x000fe200000006ff */
[----:B0-----:R-:W-:-:S04]  /*19a0*/  ULEA UR8, UR9, UR8, 0x18 ;  /* 0x0000000809087291 */ /* 0x001fc8000f8ec03f */
[----:B------:R-:W-:-:S09]  /*19b0*/  ULEA UR9, UR6, UR8, 0x3 ;  /* 0x0000000806097291 */ /* 0x000fd2000f8e183f */
[----:B------:R0:W1:Y:S01]  /*19c0*/  SYNCS.PHASECHK.TRANS64.TRYWAIT P1, [UR9], R3 ;  /* 0x00000003ff0075a7 */ /* 0x0000620008020149 */
[----:B------:R-:W-:Y:S05]  /*19d0*/  @!P0 BRA `(.L_x_20) ;  /* 0x0000000000048947 */ /* 0x000fea0003800000 */
[----:B------:R-:W-:Y:S01]  /*19e0*/  BPT.TRAP 0x1 ;  /* 0x000000040000795c */ /* 0x000fe20000300000 */
.L_x_20:
[----:B-1----:R-:W-:Y:S05]  /*19f0*/  @P1 BRA `(.L_x_21) ;  /* 0x0000000000081947 */ /* 0x002fea0003800000 */
[----:B------:R-:W1:Y:S02]  /*1a00*/  SYNCS.PHASECHK.TRANS64.TRYWAIT P1, [UR9], R3 ;  /* 0x00000003ff0075a7 */ /* 0x000e640008020149 */
[----:B-1----:R-:W-:Y:S05]  /*1a10*/  @!P1 BRA `(.L_x_22) ;  /* 0x000000a800949947 */ /* 0x002fea0003800000 */
.L_x_21:
[----:B------:R-:W-:Y:S01]  /*1a20*/  ULEA UR12, UR6, UR4, 0xc ;  /* 0x00000004060c7291 */ /* 0x000fe2000f8e603f */
[----:B------:R-:W-:Y:S01]  /*1a30*/  WARPGROUP.ARRIVE ;  /* 0x00000000000079c5 */ /* 0x000fe20000000000 */
[----:B------:R-:W-:Y:S01]  /*1a40*/  ULEA UR10, UR6, UR5, 0xb ;  /* 0x00000005060a7291 */ /* 0x000fe2000f8e583f */
[----:B------:R-:W-:Y:S01]  /*1a50*/  UMOV UR13, 0x40000040 ;  /* 0x40000040000d7882 */ /* 0x000fe20000000000 */
[----:B------:R-:W-:Y:S01]  /*1a60*/  UMOV UR15, 0x40000040 ;  /* 0x40000040000f7882 */ /* 0x000fe20000000000 */
[----:B------:R-:W-:Y:S01]  /*1a70*/  UIADD3 UR16, UR12, 0x400, URZ ;  /* 0x000004000c107890 */ /* 0x000fe2000fffe03f */
[----:B------:R-:W-:-:S03]  /*1a80*/  UMOV UR19, UR15 ;  /* 0x0000000f00137c82 */ /* 0x000fc60008000000 */
[----:B------:R-:W-:Y:S01]  /*1a90*/  UMOV UR14, UR10 ;  /* 0x0000000a000e7c82 */ /* 0x000fe20008000000 */
[----:B------:R-:W-:Y:S01]  /*1aa0*/  UMOV UR17, 0x40000040 ;  /* 0x4000004000117882 */ /* 0x000fe20000000000 */
[----:B------:R-:W-:Y:S01]  /*1ab0*/  HGMMA.64x128x8.F32.TF32 R88, gdesc[UR12], R88, gsb0 ;  /* 0x05e000000c5879f0 */ /* 0x000fe20008002858 */
[----:B------:R-:W-:Y:S02]  /*1ac0*/  UMOV UR18, UR14 ;  /* 0x0000000e00127c82 */ /* 0x000fe40008000000 */
        /* <DEDUP_REMOVED lines=89> */
[----:B------:R-:W-:Y:S01]  /*2060*/  BPT.TRAP 0x1 ;  /* 0x000000040000795c */ /* 0x000fe20000300000 */
.L_x_23:
[----:B------:R-:W-:Y:S01]  /*2070*/  ULEA UR8, UR7, UR8, 0x3 ;  /* 0x0000000807087291 */ /* 0x000fe2000f8e183f */
[----:B------:R-:W-:-:S03]  /*2080*/  ISETP.GT.U32.AND P1, PT, R19, 0x1, PT ;  /* 0x000000011300780c */ /* 0x000fc60003f24070 */
[----:B------:R-:W-:-:S04]  /*2090*/  UIADD3 UR8, UR8, 0x18, URZ ;  /* 0x0000001808087890 */ /* 0x000fc8000fffe03f */
[----:B------:R-:W-:-:S09]  /*20a0*/  UPRMT UR8, URZ, 0x654, UR8 ;  /* 0x000006543f087896 */ /* 0x000fd20008000008 */
[----:B------:R-:W-:Y:S01]  /*20b0*/  SYNCS.ARRIVE.TRANS64.RED.A1T0 RZ, [UR8], RZ ;  /* 0x000000ffffff79a7 */ /* 0x000fe20008100408 */
[----:B------:R-:W-:Y:S05]  /*20c0*/  @P1 BRA `(.L_x_24) ;  /* 0x0000000000041947 */ /* 0x000fea0003800000 */
[----:B------:R-:W-:Y:S01]  /*20d0*/  BPT.TRAP 0x1 ;  /* 0x000000040000795c */ /* 0x000fe20000300000 */
.L_x_24:
[----:B------:R-:W-:Y:S01]  /*20e0*/  UIADD3 UR6, UR6, 0x1, URZ ;  /* 0x0000000106067890 */ /* 0x000fe2000fffe03f */
[C---:B------:R-:W-:Y:S01]  /*20f0*/  ISETP.GT.AND P1, PT, R0.reuse, 0x1, PT ;  /* 0x000000010000780c */ /* 0x040fe20003f24270 */
[----:B------:R-:W-:Y:S01]  /*2100*/  UIADD3 UR7, UR7, 0x1, URZ ;  /* 0x0000000107077890 */ /* 0x000fe2000fffe03f */
[----:B------:R-:W-:Y:S01]  /*2110*/  VIADD R0, R0, 0xffffffff ;  /* 0xffffffff00007836 */ /* 0x000fe20000000000 */
[----:B------:R-:W-:Y:S02]  /*2120*/  UISETP.NE.AND UP0, UPT, UR6, 0x3, UPT ;  /* 0x000000030600788c */ /* 0x000fe4000bf05270 */
[----:B------:R-:W-:Y:S02]  /*2130*/  UISETP.NE.AND UP1, UPT, UR7, 0x3, UPT ;  /* 0x000000030700788c */ /* 0x000fe4000bf25270 */
[----:B------:R-:W-:Y:S02]  /*2140*/  USEL UR8, URZ, 0x1, UP0 ;  /* 0x000000013f087887 */ /* 0x000fe40008000000 */
[----:B------:R-:W-:-:S02]  /*2150*/  USEL UR6, UR6, URZ, UP0 ;  /* 0x0000003f06067287 */ /* 0x000fc40008000000 */
[----:B------:R-:W-:Y:S02]  /*2160*/  USEL UR7, UR7, URZ, UP1 ;  /* 0x0000003f07077287 */ /* 0x000fe40008800000 */
[----:B------:R-:W-:Y:S01]  /*2170*/  LOP3.LUT R5, R5, UR8, RZ, 0x3c, !PT ;  /* 0x0000000805057c12 */ /* 0x000fe2000f8e3cff */
[----:B------:R-:W-:Y:S09]  /*2180*/  @P1 BRA `(.L_x_25) ;  /* 0xfffffff400f01947 */ /* 0x000ff2000383ffff */
.L_x_18:
[----:B------:R-:W2:Y:S02]  /*2190*/  LDC R0, c[0x0][0x28c] ;  /* 0x0000a300ff007b82 */ /* 0x000ea40000000800 */
[----:B--2---:R-:W-:-:S13]  /*21a0*/  ISETP.GE.AND P1, PT, R0, 0x1, PT ;  /* 0x000000010000780c */ /* 0x004fda0003f26270 */
[----:B------:R-:W-:Y:S05]  /*21b0*/  @!P1 BRA `(.L_x_26) ;  /* 0x0000000000489947 */ /* 0x000fea0003800000 */
[----:B------:R-:W-:Y:S05]  /*21c0*/  @!P0 BRA `(.L_x_27) ;  /* 0x0000000000048947 */ /* 0x000fea0003800000 */
[----:B------:R-:W-:Y:S01]  /*21d0*/  BPT.TRAP 0x1 ;  /* 0x000000040000795c */ /* 0x000fe20000300000 */
.L_x_27:
[----:B------:R-:W2:Y:S01]  /*21e0*/  S2UR UR7, SR_CgaCtaId ;  /* 0x00000000000779c3 */ /* 0x000ea20000008800 */
[----:B------:R-:W-:Y:S01]  /*21f0*/  UISETP.LT.AND UP0, UPT, UR40, 0x1, UPT ;  /* 0x000000012800788c */ /* 0x000fe2000bf01270 */
[----:B------:R-:W-:-:S03]  /*2200*/  ISETP.GT.U32.AND P0, PT, R19, 0x1, PT ;  /* 0x000000011300780c */ /* 0x000fc60003f04070 */
[----:B------:R-:W-:-:S04]  /*2210*/  USEL UR6, UR40, 0x1, UP0 ;  /* 0x0000000128067887 */ /* 0x000fc80008000000 */
[----:B------:R-:W-:-:S04]  /*2220*/  UIADD3 UR6, UR39, UR40, -UR6 ;  /* 0x0000002827067290 */ /* 0x000fc8000fffe806 */
[----:B------:R-:W-:-:S04]  /*2230*/  UIMAD.WIDE.U32 UR4, UR6, -0x55555555, URZ ;  /* 0xaaaaaaab060478a5 */ /* 0x000fc8000f8e003f */
[----:B------:R-:W-:-:S03]  /*2240*/  USHF.R.U32.HI UR4, URZ, 0x1, UR5 ;  /* 0x000000013f047899 */ /* 0x000fc60008011605 */
[----:B------:R-:W-:Y:S01]  /*2250*/  UMOV UR5, 0x400 ;  /* 0x0000040000057882 */ /* 0x000fe20000000000 */
[----:B------:R-:W-:Y:S02]  /*2260*/  UIMAD UR6, UR4, -0x3, UR6 ;  /* 0xfffffffd040678a4 */ /* 0x000fe4000f8e0206 */
[----:B--2---:R-:W-:-:S04]  /*2270*/  ULEA UR5, UR7, UR5, 0x18 ;  /* 0x0000000507057291 */ /* 0x004fc8000f8ec03f */
[----:B------:R-:W-:-:S04]  /*2280*/  ULEA UR6, UR6, UR5, 0x3 ;  /* 0x0000000506067291 */ /* 0x000fc8000f8e183f */
[----:B------:R-:W-:-:S04]  /*2290*/  UIADD3 UR6, UR6, 0x18, URZ ;  /* 0x0000001806067890 */ /* 0x000fc8000fffe03f */
[----:B------:R-:W-:-:S09]  /*22a0*/  UPRMT UR6, URZ, 0x654, UR6 ;  /* 0x000006543f067896 */ /* 0x000fd20008000006 */
[----:B------:R-:W-:Y:S01]  /*22b0*/  SYNCS.ARRIVE.TRANS64.RED.A1T0 RZ, [UR6], RZ ;  /* 0x000000ffffff79a7 */ /* 0x000fe20008100406 */
[----:B------:R-:W-:Y:S05]  /*22c0*/  @P0 BRA `(.L_x_26) ;  /* 0x0000000000040947 */ /* 0x000fea0003800000 */
[----:B------:R-:W-:Y:S01]  /*22d0*/  BPT.TRAP 0x1 ;  /* 0x000000040000795c */ /* 0x000fe20000300000 */
.L_x_26:
[----:B------:R-:W2:Y:S01]  /*22e0*/  LDC R6, c[0x0][0x288] ;  /* 0x0000a200ff067b82 */ /* 0x000ea20000000800 */
[----:B01----:R-:W-:Y:S01]  /*22f0*/  LOP3.LUT R4, R18, 0x60, RZ, 0xc0, !PT ;  /* 0x0000006012047812 */ /* 0x003fe200078ec0ff */
[----:B------:R-:W-:Y:S01]  /*2300*/  IMAD.SHL.U32 R13, R153, 0x80, RZ ;  /* 0x00000080990d7824 */ /* 0x000fe200078e00ff */
[----:B------:R-:W-:Y:S01]  /*2310*/  UIADD3 UR39, UR40, UR39, URZ ;  /* 0x0000002728277290 */ /* 0x000fe2000fffe03f */
[----:B------:R-:W-:Y:S01]  /*2320*/  SHF.R.U32.HI R3, RZ, 0x2, R18 ;  /* 0x00000002ff037819 */ /* 0x000fe20000011612 */
[----:B------:R-:W-:Y:S01]  /*2330*/  IMAD.SHL.U32 R15, R152, 0x100, RZ ;  /* 0x00000100980f7824 */ /* 0x000fe200078e00ff */
[----:B------:R-:W-:Y:S01]  /*2340*/  SHF.R.U32.HI R10, RZ, 0x1, R4 ;  /* 0x00000001ff0a7819 */ /* 0x000fe20000011604 */
[----:B------:R-:W-:Y:S01]  /*2350*/  UISETP.GT.U32.AND UP0, UPT, UR39, 0x2, UPT ;  /* 0x000000022700788c */ /* 0x000fe2000bf04070 */
[----:B------:R-:W-:Y:S01]  /*2360*/  LOP3.LUT R4, R18, 0x3, RZ, 0xc0, !PT ;  /* 0x0000000312047812 */ /* 0x000fe200078ec0ff */
[----:B------:R-:W-:Y:S01]  /*2370*/  ULDC UR7, c[0x0][0x284] ;  /* 0x0000a10000077ab9 */ /* 0x000fe20000000800 */
[----:B------:R-:W-:Y:S01]  /*2380*/  LOP3.LUT R0, R22, 0x1, RZ, 0xc0, !PT ;  /* 0x0000000116007812 */ /* 0x000fe200078ec0ff */
[----:B------:R-:W-:Y:S01]  /*2390*/  UISETP.LT.U32.AND UP0, UPT, UR40, 0x3, UP0 ;  /* 0x000000032800788c */ /* 0x000fe20008701070 */
[----:B------:R-:W-:Y:S01]  /*23a0*/  LOP3.LUT R3, R3, 0x7, RZ, 0xc0, !PT ;  /* 0x0000000703037812 */ /* 0x000fe200078ec0ff */
[----:B------:R-:W-:Y:S01]  /*23b0*/  UISETP.GE.U32.AND UP1, UPT, UR40, 0x3, UPT ;  /* 0x000000032800788c */ /* 0x000fe2000bf26070 */
[----:B------:R-:W-:Y:S01]  /*23c0*/  SHF.R.S32.HI R21, RZ, 0x1f, R23 ;  /* 0x0000001fff157819 */ /* 0x000fe20000011417 */
[----:B------:R-:W-:Y:S01]  /*23d0*/  IMAD.SHL.U32 R8, R0, 0x40, RZ ;  /* 0x0000004000087824 */ /* 0x000fe200078e00ff */
[----:B------:R-:W-:Y:S01]  /*23e0*/  IADD3 R5, RZ, -R10, -R3 ;  /* 0x8000000aff057210 */ /* 0x000fe20007ffe803 */
[----:B------:R-:W-:Y:S01]  /*23f0*/  ULDC.64 UR8, c[0x0][0x5d0] ;  /* 0x0001740000087ab9 */ /* 0x000fe20000000a00 */
[----:B------:R-:W-:-:S02]  /*2400*/  UIMAD.WIDE.U32 UR4, UR39, -0x55555555, URZ ;  /* 0xaaaaaaab270478a5 */ /* 0x000fc4000f8e003f */
[----:B------:R-:W-:Y:S01]  /*2410*/  USEL UR6, URZ, 0x1, !UP0 ;  /* 0x000000013f067887 */ /* 0x000fe2000c000000 */
[----:B------:R-:W-:Y:S01]  /*2420*/  LOP3.LUT R3, R8, 0x40, R3, 0xe2, !PT ;  /* 0x0000004008037812 */ /* 0x000fe200078ee203 */
[----:B------:R-:W-:Y:S01]  /*2430*/  IMAD.WIDE R8, R152, 0x100, RZ ;  /* 0x0000010098087825 */ /* 0x000fe200078e02ff */
[----:B------:R-:W-:Y:S01]  /*2440*/  USHF.R.U32.HI UR4, URZ, 0x1, UR5 ;  /* 0x000000013f047899 */ /* 0x000fe20008011605 */
[----:B--2---:R-:W-:Y:S01]  /*2450*/  ISETP.GE.AND P0, PT, R13, R6, PT ;  /* 0x000000060d00720c */ /* 0x004fe20003f06270 */
[----:B------:R-:W-:Y:S01]  /*2460*/  ULOP3.LUT UR38, UR38, UR6, URZ, 0x3c, !UPT ;  /* 0x0000000626267292 */ /* 0x000fe2000f8e3c3f */
[----:B------:R-:W-:Y:S01]  /*2470*/  IMAD R12, R4, -0x2, R6 ;  /* 0xfffffffe040c7824 */ /* 0x000fe200078e0206 */
[----:B------:R-:W-:Y:S01]  /*2480*/  LOP3.LUT R153, R8, R3, R10, 0xfe, !PT ;  /* 0x0000000308997212 */ /* 0x000fe200078efe0a */
[----:B------:R-:W-:Y:S01]  /*2490*/  IMAD.SHL.U32 R6, R18, 0x2, RZ ;  /* 0x0000000212067824 */ /* 0x000fe200078e00ff */
[----:B------:R-:W-:Y:S01]  /*24a0*/  ISETP.GE.OR P0, PT, R15, UR7, P0 ;  /* 0x000000070f007c0c */ /* 0x000fe20008706670 */
[----:B------:R-:W-:Y:S01]  /*24b0*/  IMAD R4, R21, UR8, RZ ;  /* 0x0000000815047c24 */ /* 0x000fe2000f8e02ff */
[----:B------:R-:W-:Y:S01]  /*24c0*/  UIMAD UR39, UR4, -0x3, UR39 ;  /* 0xfffffffd042778a4 */ /* 0x000fe2000f8e0227 */
[----:B------:R-:W-:Y:S01]  /*24d0*/  IMAD R0, R0, -0x40, R5 ;  /* 0xffffffc000007824 */ /* 0x000fe200078e0205 */
[----:B------:R-:W-:Y:S01]  /*24e0*/  LOP3.LUT R6, R13, 0x6, R6, 0xf8, !PT ;  /* 0x000000060d067812 */ /* 0x000fe200078ef806 */
[----:B------:R-:W-:Y:S01]  /*24f0*/  IMAD R11, R23, UR9, R4 ;  /* 0x00000009170b7c24 */ /* 0x000fe2000f8e0204 */
[----:B------:R-:W-:Y:S01]  /*2500*/  @UP1 ULOP3.LUT UR38, UR38, 0x1, UR4, 0x78, !UPT ;  /* 0x0000000126261892 */ /* 0x000fe2000f8e7804 */
[----:B------:R-:W-:Y:S01]  /*2510*/  IMAD.MOV.U32 R152, RZ, RZ, -0x1 ;  /* 0xffffffffff987424 */ /* 0x000fe200078e00ff */
[----:B------:R-:W-:-:S02]  /*2520*/  SHF.R.S32.HI R7, RZ, 0x1f, R6 ;  /* 0x0000001fff077819 */ /* 0x000fc40000011406 */
[----:B------:R-:W-:Y:S01]  /*2530*/  IADD3 R3, -R15, UR7, R0 ;  /* 0x000000070f037c10 */ /* 0x000fe2000fffe100 */
[----:B------:R-:W-:Y:S02]  /*2540*/  IMAD.IADD R0, R12, 0x1, -R13 ;  /* 0x000000010c007824 */ /* 0x000fe400078e0a0d */
[----:B------:R-:W-:-:S04]  /*2550*/  IMAD.WIDE.U32 R4, R23, UR8, R6 ;  /* 0x0000000817047c25 */ /* 0x000fc8000f8e0006 */
[----:B------:R-:W-:Y:S02]  /*2560*/  IMAD.IADD R11, R5, 0x1, R11 ;  /* 0x00000001050b7824 */ /* 0x000fe400078e020b */
[----:B------:R-:W-:Y:S01]  /*2570*/  IMAD.MOV.U32 R10, RZ, RZ, R4 ;  /* 0x000000ffff0a7224 */ /* 0x000fe200078e0004 */
[----:B------:R-:W-:Y:S06]  /*2580*/  @P0 BRA `(.L_x_28) ;  /* 0x0000008000640947 */ /* 0x000fec0003800000 */
[----:B------:R-:W0:Y:S01]  /*2590*/  LDC.64 R4, c[0x0][0x5c8] ;  /* 0x00017200ff047b82 */ /* 0x000e220000000a00 */
[----:B-----5:R-:W-:Y:S01]  /*25a0*/  FSETP.NEU.AND P0, PT, R155, RZ, PT ;  /* 0x000000ff9b00720b */ /* 0x020fe20003f0d000 */
[----:B------:R-:W-:Y:S01]  /*25b0*/  BSSY B0, `(.L_x_28) ;  /* 0x0000816000007945 */ /* 0x000fe20003800000 */
[----:B------:R-:W-:-:S04]  /*25c0*/  ISETP.GT.AND P3, PT, R3, RZ, PT ;  /* 0x000000ff0300720c */ /* 0x000fc80003f64270 */
[----:B------:R-:W-:Y:S01]  /*25d0*/  ISETP.GT.AND P2, PT, R0, RZ, P3 ;  /* 0x000000ff0000720c */ /* 0x000fe20001f44270 */
[-C--:B0-----:R-:W-:Y:S02]  /*25e0*/  IMAD R12, R9, R4.reuse, RZ ;  /* 0x00000004090c7224 */ /* 0x081fe400078e02ff */
[----:B------:R-:W-:-:S04]  /*25f0*/  IMAD.WIDE.U32 R168, R153, R4, R10 ;  /* 0x0000000499a87225 */ /* 0x000fc800078e000a */
[----:B------:R-:W-:-:S04]  /*2600*/  IMAD R11, R153, R5, R12 ;  /* 0x00000005990b7224 */ /* 0x000fc800078e020c */
[----:B------:R-:W-:Y:S01]  /*2610*/  IMAD.IADD R171, R169, 0x1, R11 ;  /* 0x00000001a9ab7824 */ /* 0x000fe200078e020b */
[----:B------:R-:W-:Y:S06]  /*2620*/  @!P0 BRA `(.L_x_29) ;  /* 0x0000005c00148947 */ /* 0x000fec0003800000 */
[----:B------:R-:W0:Y:S01]  /*2630*/  LDC.64 R12, c[0x0][0x5b8] ;  /* 0x00016e00ff0c7b82 */ /* 0x000e220000000a00 */
[----:B------:R-:W-:-:S07]  /*2640*/  ULDC.64 UR4, c[0x0][0x5c0] ;  /* 0x0001700000047ab9 */ /* 0x000fce0000000a00 */
[----:B------:R-:W1:Y:S08]  /*2650*/  LDC.64 R14, c[0x0][0x5b0] ;  /* 0x00016c00ff0e7b82 */ /* 0x000e700000000a00 */
[----:B------:R-:W2:Y:S01]  /*2660*/  LDC.64 R10, c[0x0][0x5a8] ;  /* 0x00016a00ff0a7b82 */ /* 0x000ea20000000a00 */
[----:B0-----:R-:W-:-:S04]  /*2670*/  IMAD R20, R21, R12, RZ ;  /* 0x0000000c15147224 */ /* 0x001fc800078e02ff */
[C---:B------:R-:W-:Y:S02]  /*2680*/  IMAD R13, R23.reuse, R13, R20 ;  /* 0x0000000d170d7224 */ /* 0x040fe400078e0214 */
[----:B------:R-:W-:-:S04]  /*2690*/  IMAD.WIDE.U32 R20, R23, R12, R6 ;  /* 0x0000000c17147225 */ /* 0x000fc800078e0006 */
[----:B-1----:R-:W-:Y:S02]  /*26a0*/  IMAD R156, R9, R14, RZ ;  /* 0x0000000e099c7224 */ /* 0x002fe400078e02ff */
[----:B------:R-:W-:Y:S02]  /*26b0*/  IMAD.IADD R157, R21, 0x1, R13 ;  /* 0x00000001159d7824 */ /* 0x000fe400078e020d */
[----:B------:R-:W-:Y:S02]  /*26c0*/  IMAD R173, R153, R15, R156 ;  /* 0x0000000f99ad7224 */ /* 0x000fe400078e029c */
[----:B------:R-:W-:-:S04]  /*26d0*/  IMAD.MOV.U32 R156, RZ, RZ, R20 ;  /* 0x000000ffff9c7224 */ /* 0x000fc800078e0014 */
[----:B------:R-:W-:-:S04]  /*26e0*/  IMAD.WIDE.U32 R158, R153, R14, R156 ;  /* 0x0000000e999e7225 */ /* 0x000fc800078e009c */
[----:B------:R-:W-:Y:S01]  /*26f0*/  IMAD.IADD R159, R159, 0x1, R173 ;  /* 0x000000019f9f7824 */ /* 0x000fe200078e02ad */
[----:B--2---:R-:W-:-:S04]  /*2700*/  LEA R160, P0, R158, R10, 0x2 ;  /* 0x0000000a9ea07211 */ /* 0x004fc800078010ff */
[----:B------:R-:W-:-:S05]  /*2710*/  LEA.HI.X R161, R158, R11, R159, 0x2, P0 ;  /* 0x0000000b9ea17211 */ /* 0x000fca00000f149f */
[----:B------:R0:W2:Y:S01]  /*2720*/  @P2 LDG.E.LTC128B R167, desc[UR36][R160.64] ;  /* 0x00000024a0a72981 */ /* 0x0000a2000c1e1920 */
[----:B------:R-:W-:Y:S01]  /*2730*/  LEA R158, P0, R168, UR4, 0x2 ;  /* 0x00000004a89e7c11 */ /* 0x000fe2000f8010ff */
[----:B------:R-:W-:Y:S01]  /*2740*/  IMAD.WIDE.U32 R162, R153, R14, R6 ;  /* 0x0000000e99a27225 */ /* 0x000fe200078e0006 */
[----:B------:R-:W-:Y:S01]  /*2750*/  ISETP.GT.AND P1, PT, R0, 0x1, P3 ;  /* 0x000000010000780c */ /* 0x000fe20001f24270 */
[----:B------:R-:W-:Y:S01]  /*2760*/  BSSY B1, `(.L_x_30) ;  /* 0x0000011000017945 */ /* 0x000fe20003800000 */
[----:B------:R-:W-:Y:S01]  /*2770*/  LEA.HI.X R159, R168, UR5, R171, 0x2, P0 ;  /* 0x00000005a89f7c11 */ /* 0x000fe200080f14ab */
[----:B------:R-:W-:Y:S01]  /*2780*/  IMAD.IADD R163, R173, 0x1, R163 ;  /* 0x00000001ada37824 */ /* 0x000fe200078e02a3 */
[C---:B0-----:R-:W-:Y:S01]  /*2790*/  SHF.L.U64.HI R161, R14.reuse, 0x3, R15 ;  /* 0x000000030ea17819 */ /* 0x041fe2000001020f */
[----:B------:R-:W-:-:S04]  /*27a0*/  IMAD.SHL.U32 R160, R14, 0x8, RZ ;  /* 0x000000080ea07824 */ /* 0x000fc800078e00ff */
[----:B------:R-:W-:Y:S01]  /*27b0*/  IMAD.WIDE.U32 R170, R153, R14, R160 ;  /* 0x0000000e99aa7225 */ /* 0x000fe200078e00a0 */
[----:B--2---:R-:W-:-:S05]  /*27c0*/  LOP3.LUT R164, R167, 0xffffe000, RZ, 0xc0, !PT ;  /* 0xffffe000a7a47812 */ /* 0x004fca00078ec0ff */
[----:B------:R-:W-:Y:S01]  /*27d0*/  FMUL R169, R164, R155 ;  /* 0x0000009ba4a97220 */ /* 0x000fe20000400000 */
[----:B------:R-:W-:-:S04]  /*27e0*/  IMAD.WIDE.U32 R164, R23, R12, R162 ;  /* 0x0000000c17a47225 */ /* 0x000fc800078e00a2 */
[----:B------:R-:W-:Y:S01]  /*27f0*/  FFMA R169, R88, R154, R169 ;  /* 0x0000009a58a97223 */ /* 0x000fe200000000a9 */
[----:B------:R-:W-:Y:S01]  /*2800*/  IMAD.IADD R88, R13, 0x1, R165 ;  /* 0x000000010d587824 */ /* 0x000fe200078e02a5 */
[----:B------:R-:W-:-:S03]  /*2810*/  LEA R162, P0, R164, R10, 0x2 ;  /* 0x0000000aa4a27211 */ /* 0x000fc600078010ff */
[----:B------:R-:W-:Y:S02]  /*2820*/  F2FP.TF32.F32.PACK_B R169, R169 ;  /* 0x000000a9ffa9723e */ /* 0x000fe400024050ff */
[----:B------:R-:W-:-:S03]  /*2830*/  LEA.HI.X R163, R164, R11, R88, 0x2, P0 ;  /* 0x0000000ba4a37211 */ /* 0x000fc600000f1458 */
[----:B------:R0:W-:Y:S01]  /*2840*/  @P2 STG.E desc[UR36][R158.64], R169 ;  /* 0x000000a99e002986 */ /* 0x0001e2000c101924 */
[----:B------:R-:W-:Y:S05]  /*2850*/  @!P1 BRA `(.L_x_31) ;  /* 0x0000000000049947 */ /* 0x000fea0003800000 */
[----:B------:R1:W5:Y:S02]  /*2860*/  LDG.E.LTC128B R167, desc[UR36][R162.64+0x4] ;  /* 0x00000424a2a77981 */ /* 0x000364000c1e1920 */
.L_x_31:
[----:B------:R-:W-:Y:S05]  /*2870*/  BSYNC B1 ;  /* 0x0000000000017941 */ /* 0x000fea0003800000 */
.L_x_30:
[----:B-----5:R-:W-:Y:S01]  /*2880*/  LOP3.LUT R88, R167, 0xffffe000, RZ, 0xc0, !PT ;  /* 0xffffe000a7587812 */ /* 0x020fe200078ec0ff */
[----:B0-----:R-:W-:Y:S01]  /*2890*/  IMAD.IADD R169, R173, 0x1, R171 ;  /* 0x00000001ada97824 */ /* 0x001fe200078e02ab */
[----:B------:R-:W-:Y:S01]  /*28a0*/  ISETP.GT.AND P0, PT, R3, 0x8, PT ;  /* 0x000000080300780c */ /* 0x000fe20003f04270 */
[----:B------:R-:W-:Y:S01]  /*28b0*/  IMAD.MOV.U32 R172, RZ, RZ, R167 ;  /* 0x000000ffffac7224 */ /* 0x000fe200078e00a7 */
[----:B------:R-:W-:Y:S01]  /*28c0*/  IADD3 R164, P4, R20, R170, RZ ;  /* 0x000000aa14a47210 */ /* 0x000fe20007f9e0ff */
[----:B------:R-:W-:Y:S01]  /*28d0*/  FMUL R88, R88, R155 ;  /* 0x0000009b58587220 */ /* 0x000fe20000400000 */
[----:B------:R-:W-:-:S03]  /*28e0*/  ISETP.GT.AND P2, PT, R0, RZ, P0 ;  /* 0x000000ff0000720c */ /* 0x000fc60000744270 */
[----:B------:R-:W-:Y:S01]  /*28f0*/  FFMA R173, R89, R154, R88 ;  /* 0x0000009a59ad7223 */ /* 0x000fe20000000058 */
[----:B------:R-:W-:Y:S01]  /*2900*/  IMAD.X R165, R169, 0x1, R157, P4 ;  /* 0x00000001a9a57824 */ /* 0x000fe200020e069d */
[----:B------:R-:W-:-:S03]  /*2910*/  LEA R88, P4, R164, R10, 0x2 ;  /* 0x0000000aa4587211 */ /* 0x000fc600078810ff */
[----:B------:R-:W-:Y:S02]  /*2920*/  F2FP.TF32.F32.PACK_B R173, R173 ;  /* 0x000000adffad723e */ /* 0x000fe400024050ff */
[----:B------:R-:W-:-:S03]  /*2930*/  LEA.HI.X R89, R164, R11, R165, 0x2, P4 ;  /* 0x0000000ba4597211 */ /* 0x000fc600020f14a5 */
[----:B------:R0:W-:Y:S04]  /*2940*/  @P1 STG.E desc[UR36][R158.64+0x4], R173 ;  /* 0x000004ad9e001986 */ /* 0x0001e8000c101924 */
[----:B------:R2:W3:Y:S01]  /*2950*/  @P2 LDG.E.LTC128B R172, desc[UR36][R88.64] ;  /* 0x0000002458ac2981 */ /* 0x0004e2000c1e1920 */
[----:B------:R-:W-:Y:S01]  /*2960*/  IMAD.SHL.U32 R165, R4, 0x20, RZ ;  /* 0x0000002004a57824 */ /* 0x000fe200078e00ff */
[----:B------:R-:W-:Y:S01]  /*2970*/  IADD3 R170, P1, R6, R170, RZ ;  /* 0x000000aa06aa7210 */ /* 0x000fe20007f3e0ff */
[----:B------:R-:W-:Y:S03]  /*2980*/  BSSY B1, `(.L_x_32) ;  /* 0x0000011000017945 */ /* 0x000fe60003800000 */
[----:B------:R-:W-:Y:S01]  /*2990*/  IADD3 R168, P4, R165, R158, RZ ;  /* 0x0000009ea5a87210 */ /* 0x000fe20007f9e0ff */
[----:B------:R-:W-:Y:S01]  /*29a0*/  IMAD.X R171, R7, 0x1, R169, P1 ;  /* 0x0000000107ab7824 */ /* 0x000fe200008e06a9 */
[----:B------:R-:W-:Y:S01]  /*29b0*/  ISETP.GT.AND P1, PT, R0, 0x1, P0 ;  /* 0x000000010000780c */ /* 0x000fe20000724270 */
[----:B------:R-:W-:-:S03]  /*29c0*/  IMAD.WIDE.U32 R170, R23, R12, R170 ;  /* 0x0000000c17aa7225 */ /* 0x000fc600078e00aa */
[----:B--2---:R-:W-:Y:S02]  /*29d0*/  LEA R88, P5, R170, R10, 0x2 ;  /* 0x0000000aaa587211 */ /* 0x004fe400078a10ff */
[----:B---3--:R-:W-:-:S05]  /*29e0*/  LOP3.LUT R164, R172, 0xffffe000, RZ, 0xc0, !PT ;  /* 0xffffe000aca47812 */ /* 0x008fca00078ec0ff */
[----:B------:R-:W-:-:S04]  /*29f0*/  FMUL R167, R164, R155 ;  /* 0x0000009ba4a77220 */ /* 0x000fc80000400000 */
[----:B------:R-:W-:Y:S01]  /*2a00*/  FFMA R175, R90, R154, R167 ;  /* 0x0000009a5aaf7223 */ /* 0x000fe200000000a7 */
[----:B------:R-:W-:Y:S01]  /*2a10*/  SHF.L.U64.HI R167, R4, 0x5, R5 ;  /* 0x0000000504a77819 */ /* 0x000fe20000010205 */
[----:B------:R-:W-:-:S03]  /*2a20*/  IMAD.IADD R90, R13, 0x1, R171 ;  /* 0x000000010d5a7824 */ /* 0x000fc600078e02ab */
[----:B------:R-:W-:Y:S01]  /*2a30*/  F2FP.TF32.F32.PACK_B R175, R175 ;  /* 0x000000afffaf723e */ /* 0x000fe200024050ff */
[----:B------:R-:W-:Y:S01]  /*2a40*/  IMAD.X R169, R167, 0x1, R159, P4 ;  /* 0x00000001a7a97824 */ /* 0x000fe200020e069f */
[----:B------:R-:W-:-:S04]  /*2a50*/  LEA.HI.X R89, R170, R11, R90, 0x2, P5 ;  /* 0x0000000baa597211 */ /* 0x000fc800028f145a */
[----:B------:R0:W-:Y:S01]  /*2a60*/  @P2 STG.E desc[UR36][R168.64], R175 ;  /* 0x000000afa8002986 */ /* 0x0001e2000c101924 */
[----:B------:R-:W-:Y:S05]  /*2a70*/  @!P1 BRA `(.L_x_33) ;  /* 0x0000000000049947 */ /* 0x000fea0003800000 */
[----:B------:R2:W5:Y:S02]  /*2a80*/  LDG.E.LTC128B R172, desc[UR36][R88.64+0x4] ;  /* 0x0000042458ac7981 */ /* 0x000564000c1e1920 */
.L_x_33:
[----:B------:R-:W-:Y:S05]  /*2a90*/  BSYNC B1 ;  /* 0x0000000000017941 */ /* 0x000fea0003800000 */
.L_x_32:
[----:B-----5:R-:W-:Y:S01]  /*2aa0*/  LOP3.LUT R90, R172, 0xffffe000, RZ, 0xc0, !PT ;  /* 0xffffe000ac5a7812 */ /* 0x020fe200078ec0ff */
[----:B------:R-:W-:Y:S01]  /*2ab0*/  BSSY B1, `(.L_x_34) ;  /* 0x000000a000017945 */ /* 0x000fe20003800000 */
[----:B------:R-:W-:-:S03]  /*2ac0*/  ISETP.GT.AND P2, PT, R0, 0x8, P3 ;  /* 0x000000080000780c */ /* 0x000fc60001f44270 */
[----:B------:R-:W-:-:S04]  /*2ad0*/  FMUL R90, R90, R155 ;  /* 0x0000009b5a5a7220 */ /* 0x000fc80000400000 */
[----:B------:R-:W-:Y:S01]  /*2ae0*/  FFMA R171, R91, R154, R90 ;  /* 0x0000009a5bab7223 */ /* 0x000fe2000000005a */
[----:B------:R-:W-:Y:S02]  /*2af0*/  @P1 IMAD.MOV.U32 R90, RZ, RZ, R168 ;  /* 0x000000ffff5a1224 */ /* 0x000fe400078e00a8 */
[----:B------:R-:W-:Y:S02]  /*2b00*/  @P1 IMAD.MOV.U32 R91, RZ, RZ, R169 ;  /* 0x000000ffff5b1224 */ /* 0x000fe400078e00a9 */
[----:B------:R-:W-:-:S05]  /*2b10*/  F2FP.TF32.F32.PACK_B R171, R171 ;  /* 0x000000abffab723e */ /* 0x000fca00024050ff */
[----:B------:R3:W-:Y:S01]  /*2b20*/  @P1 STG.E desc[UR36][R90.64+0x4], R171 ;  /* 0x000004ab5a001986 */ /* 0x0007e2000c101924 */
[----:B------:R-:W-:Y:S05]  /*2b30*/  @!P2 BRA `(.L_x_35) ;  /* 0x000000000004a947 */ /* 0x000fea0003800000 */
[----:B------:R4:W5:Y:S02]  /*2b40*/  LDG.E.LTC128B R172, desc[UR36][R162.64+0x20] ;  /* 0x00002024a2ac7981 */ /* 0x000964000c1e1920 */
.L_x_35:
[----:B------:R-:W-:Y:S05]  /*2b50*/  BSYNC B1 ;  /* 0x0000000000017941 */ /* 0x000fea0003800000 */
.L_x_34:
[----:B---3-5:R-:W-:Y:S01]  /*2b60*/  LOP3.LUT R90, R172, 0xffffe000, RZ, 0xc0, !PT ;  /* 0xffffe000ac5a7812 */ /* 0x028fe200078ec0ff */
[----:B------:R-:W-:Y:S01]  /*2b70*/  BSSY B1, `(.L_x_36) ;  /* 0x000000a000017945 */ /* 0x000fe20003800000 */
[----:B------:R-:W-:-:S03]  /*2b80*/  ISETP.GT.AND P1, PT, R0, 0x9, P3 ;  /* 0x000000090000780c */ /* 0x000fc60001f24270 */
[----:B------:R-:W-:Y:S01]  /*2b90*/  FMUL R91, R90, R155 ;  /* 0x0000009b5a5b7220 */ /* 0x000fe20000400000 */
[----:B------:R-:W-:-:S03]  /*2ba0*/  @P2 IMAD.MOV.U32 R90, RZ, RZ, R158 ;  /* 0x000000ffff5a2224 */ /* 0x000fc600078e009e */
[----:B------:R-:W-:Y:S01]  /*2bb0*/  FFMA R171, R92, R154, R91 ;  /* 0x0000009a5cab7223 */ /* 0x000fe2000000005b */
[----:B------:R-:W-:-:S04]  /*2bc0*/  @P2 IMAD.MOV.U32 R91, RZ, RZ, R159 ;  /* 0x000000ffff5b2224 */ /* 0x000fc800078e009f */
[----:B------:R-:W-:-:S05]  /*2bd0*/  F2FP.TF32.F32.PACK_B R171, R171 ;  /* 0x000000abffab723e */ /* 0x000fca00024050ff */
[----:B------:R3:W-:Y:S01]  /*2be0*/  @P2 STG.E desc[UR36][R90.64+0x20], R171 ;  /* 0x000020ab5a002986 */ /* 0x0007e2000c101924 */
[----:B------:R-:W-:Y:S05]  /*2bf0*/  @!P1 BRA `(.L_x_37) ;  /* 0x0000000000049947 */ /* 0x000fea0003800000 */
[----:B------:R0:W5:Y:S02]  /*2c00*/  LDG.E.LTC128B R172, desc[UR36][R162.64+0x24] ;  /* 0x00002424a2ac7981 */ /* 0x000164000c1e1920 */
.L_x_37:
[----:B------:R-:W-:Y:S05]  /*2c10*/  BSYNC B1 ;  /* 0x0000000000017941 */ /* 0x000fea0003800000 */
.L_x_36:
[----:B---3-5:R-:W-:Y:S01]  /*2c20*/  LOP3.LUT R90, R172, 0xffffe000, RZ, 0xc0, !PT ;  /* 0xffffe000ac5a7812 */ /* 0x028fe200078ec0ff */
[----:B------:R-:W-:Y:S01]  /*2c30*/  @P1 IMAD.MOV.U32 R91, RZ, RZ, R159 ;  /* 0x000000ffff5b1224 */ /* 0x000fe200078e009f */
[----:B------:R-:W-:Y:S01]  /*2c40*/  ISETP.GT.AND P2, PT, R0, 0x8, P0 ;  /* 0x000000080000780c */ /* 0x000fe20000744270 */
[----:B------:R-:W-:Y:S02]  /*2c50*/  BSSY B1, `(.L_x_38) ;  /* 0x0000008000017945 */ /* 0x000fe40003800000 */
[----:B------:R-:W-:-:S04]  /*2c60*/  FMUL R90, R90, R155 ;  /* 0x0000009b5a5a7220 */ /* 0x000fc80000400000 */
[----:B------:R-:W-:Y:S01]  /*2c70*/  FFMA R93, R93, R154, R90 ;  /* 0x0000009a5d5d7223 */ /* 0x000fe2000000005a */
[----:B------:R-:W-:-:S04]  /*2c80*/  @P1 IMAD.MOV.U32 R90, RZ, RZ, R158 ;  /* 0x000000ffff5a1224 */ /* 0x000fc800078e009e */
[----:B------:R-:W-:-:S05]  /*2c90*/  F2FP.TF32.F32.PACK_B R93, R93 ;  /* 0x0000005dff5d723e */ /* 0x000fca00024050ff */
[----:B------:R3:W-:Y:S01]  /*2ca0*/  @P1 STG.E desc[UR36][R90.64+0x24], R93 ;  /* 0x0000245d5a001986 */ /* 0x0007e2000c101924 */
[----:B------:R-:W-:Y:S05]  /*2cb0*/  @!P2 BRA `(.L_x_39) ;  /* 0x000000000004a947 */ /* 0x000fea0003800000 */
[----:B------:R0:W5:Y:S02]  /*2cc0*/  LDG.E.LTC128B R172, desc[UR36][R88.64+0x20] ;  /* 0x0000202458ac7981 */ /* 0x000164000c1e1920 */
.L_x_39:
[----:B------:R-:W-:Y:S05]  /*2cd0*/  BSYNC B1 ;  /* 0x0000000000017941 */ /* 0x000fea0003800000 */
.L_x_38:
        /* <DEDUP_REMOVED lines=11> */
.L_x_41:
[----:B------:R-:W-:Y:S05]  /*2d90*/  BSYNC B1 ;  /* 0x0000000000017941 */ /* 0x000fea0003800000 */
.L_x_40:
        /* <DEDUP_REMOVED lines=11> */
.L_x_43:
[----:B------:R-:W-:Y:S05]  /*2e50*/  BSYNC B1 ;  /* 0x0000000000017941 */ /* 0x000fea0003800000 */
.L_x_42:
        /* <DEDUP_REMOVED lines=11> */
.L_x_45:
[----:B------:R-:W-:Y:S05]  /*2f10*/  BSYNC B1 ;  /* 0x0000000000017941 */ /* 0x000fea0003800000 */
.L_x_44:
        /* <DEDUP_REMOVED lines=11> */
.L_x_47:
[----:B------:R-:W-:Y:S05]  /*2fd0*/  BSYNC B1 ;  /* 0x0000000000017941 */ /* 0x000fea0003800000 */
.L_x_46:
        /* <DEDUP_REMOVED lines=11> */
.L_x_49:
[----:B------:R-:W-:Y:S05]  /*3090*/  BSYNC B1 ;  /* 0x0000000000017941 */ /* 0x000fea0003800000 */
.L_x_48:
        /* <DEDUP_REMOVED lines=11> */
.L_x_51:
[----:B------:R-:W-:Y:S05]  /*3150*/  BSYNC B1 ;  /* 0x0000000000017941 */ /* 0x000fea0003800000 */
.L_x_50:
        /* <DEDUP_REMOVED lines=11> */
.L_x_53:
[----:B------:R-:W-:Y:S05]  /*3210*/  BSYNC B1 ;  /* 0x0000000000017941 */ /* 0x000fea0003800000 */
.L_x_52:
        /* <DEDUP_REMOVED lines=11> */
.L_x_55:
[----:B------:R-:W-:Y:S05]  /*32d0*/  BSYNC B1 ;  /* 0x0000000000017941 */ /* 0x000fea0003800000 */
.L_x_54:
        /* <DEDUP_REMOVED lines=11> */
.L_x_57:
[----:B------:R-:W-:Y:S05]  /*3390*/  BSYNC B1 ;  /* 0x0000000000017941 */ /* 0x000fea0003800000 */
.L_x_56:
        /* <DEDUP_REMOVED lines=11> */
.L_x_59:
[----:B------:R-:W-:Y:S05]  /*3450*/  BSYNC B1 ;  /* 0x0000000000017941 */ /* 0x000fea0003800000 */
.L_x_58:
        /* <DEDUP_REMOVED lines=11> */
.L_x_61:
[----:B------:R-:W-:Y:S05]  /*3510*/  BSYNC B1 ;  /* 0x0000000000017941 */ /* 0x000fea0003800000 */
.L_x_60:
        /* <DEDUP_REMOVED lines=11> */
.L_x_63:
[----:B------:R-:W-:Y:S05]  /*35d0*/  BSYNC B1 ;  /* 0x0000000000017941 */ /* 0x000fea0003800000 */
.L_x_62:
        /* <DEDUP_REMOVED lines=11> */
.L_x_65:
[----:B------:R-:W-:Y:S05]  /*3690*/  BSYNC B1 ;  /* 0x0000000000017941 */ /* 0x000fea0003800000 */
.L_x_64:
        /* <DEDUP_REMOVED lines=11> */
.L_x_67:
[----:B------:R-:W-:Y:S05]  /*3750*/  BSYNC B1 ;  /* 0x0000000000017941 */ /* 0x000fea0003800000 */
.L_x_66:
        /* <DEDUP_REMOVED lines=11> */
.L_x_69:
[----:B------:R-:W-:Y:S05]  /*3810*/  BSYNC B1 ;  /* 0x0000000000017941 */ /* 0x000fea0003800000 */
.L_x_68:
        /* <DEDUP_REMOVED lines=11> */
.L_x_71:
[----:B------:R-:W-:Y:S05]  /*38d0*/  BSYNC B1 ;  /* 0x0000000000017941 */ /* 0x000fea0003800000 */
.L_x_70:
        /* <DEDUP_REMOVED lines=11> */
.L_x_73:
[----:B------:R-:W-:Y:S05]  /*3990*/  BSYNC B1 ;  /* 0x0000000000017941 */ /* 0x000fea0003800000 */
.L_x_72:
        /* <DEDUP_REMOVED lines=11> */
.L_x_75:
[----:B------:R-:W-:Y:S05]  /*3a50*/  BSYNC B1 ;  /* 0x0000000000017941 */ /* 0x000fea0003800000 */
.L_x_74:
        /* <DEDUP_REMOVED lines=11> */
.L_x_77:
[----:B------:R-:W-:Y:S05]  /*3b10*/  BSYNC B1 ;  /* 0x0000000000017941 */ /* 0x000fea0003800000 */
.L_x_76:
        /* <DEDUP_REMOVED lines=11> */
.L_x_79:
[----:B------:R-:W-:Y:S05]  /*3bd0*/  BSYNC B1 ;  /* 0x0000000000017941 */ /* 0x000fea0003800000 */
.L_x_78:
        /* <DEDUP_REMOVED lines=11> */
.L_x_81:
[----:B------:R-:W-:Y:S05]  /*3c90*/  BSYNC B1 ;  /* 0x0000000000017941 */ /* 0x000fea0003800000 */
.L_x_80:
        /* <DEDUP_REMOVED lines=11> */
.L_x_83:
[----:B------:R-:W-:Y:S05]  /*3d50*/  BSYNC B1 ;  /* 0x0000000000017941 */ /* 0x000fea0003800000 */
.L_x_82:
        /* <DEDUP_REMOVED lines=11> */
.L_x_85:
[----:B------:R-:W-:Y:S05]  /*3e10*/  BSYNC B1 ;  /* 0x0000000000017941 */ /* 0x000fea0003800000 */
.L_x_84:
        /* <DEDUP_REMOVED lines=11> */
.L_x_87:
[----:B------:R-:W-:Y:S05]  /*3ed0*/  BSYNC B1 ;  /* 0x0000000000017941 */ /* 0x000fea0003800000 */
.L_x_86:
        /* <DEDUP_REMOVED lines=11> */
.L_x_89:
[----:B------:R-:W-:Y:S05]  /*3f90*/  BSYNC B1 ;  /* 0x0000000000017941 */ /* 0x000fea0003800000 */
.L_x_88:
        /* <DEDUP_REMOVED lines=11> */
.L_x_91:
[----:B------:R-:W-:Y:S05]  /*4050*/  BSYNC B1 ;  /* 0x0000000000017941 */ /* 0x000fea0003800000 */
.L_x_90:
        /* <DEDUP_REMOVED lines=11> */
.L_x_93:
[----:B------:R-:W-:Y:S05]  /*4110*/  BSYNC B1 ;  /* 0x0000000000017941 */ /* 0x000fea0003800000 */
.L_x_92:
        /* <DEDUP_REMOVED lines=11> */
.L_x_95:
[----:B------:R-:W-:Y:S05]  /*41d0*/  BSYNC B1 ;  /* 0x0000000000017941 */ /* 0x000fea0003800000 */
.L_x_94:
        /* <DEDUP_REMOVED lines=11> */
.L_x_97:
[----:B------:R-:W-:Y:S05]  /*4290*/  BSYNC B1 ;  /* 0x0000000000017941 */ /* 0x000fea0003800000 */
.L_x_96:
        /* <DEDUP_REMOVED lines=11> */
.L_x_99:
[----:B------:R-:W-:Y:S05]  /*4350*/  BSYNC B1 ;  /* 0x0000000000017941 */ /* 0x000fea0003800000 */
.L_x_98:
        /* <DEDUP_REMOVED lines=11> */
.L_x_101:
[----:B------:R-:W-:Y:S05]  /*4410*/  BSYNC B1 ;  /* 0x0000000000017941 */ /* 0x000fea0003800000 */
.L_x_100:
        /* <DEDUP_REMOVED lines=11> */
.L_x_103:
[----:B------:R-:W-:Y:S05]  /*44d0*/  BSYNC B1 ;  /* 0x0000000000017941 */ /* 0x000fea0003800000 */
.L_x_102:
        /* <DEDUP_REMOVED lines=11> */
.L_x_105:
[----:B------:R-:W-:Y:S05]  /*4590*/  BSYNC B1 ;  /* 0x0000000000017941 */ /* 0x000fea0003800000 */
.L_x_104:
        /* <DEDUP_REMOVED lines=11> */
.L_x_107:
[----:B------:R-:W-:Y:S05]  /*4650*/  BSYNC B1 ;  /* 0x0000000000017941 */ /* 0x000fea0003800000 */
.L_x_106:
        /* <DEDUP_REMOVED lines=11> */
.L_x_109:
[----:B------:R-:W-:Y:S05]  /*4710*/  BSYNC B1 ;  /* 0x0000000000017941 */ /* 0x000fea0003800000 */
.L_x_108:
        /* <DEDUP_REMOVED lines=11> */
.L_x_111:
[----:B------:R-:W-:Y:S05]  /*47d0*/  BSYNC B1 ;  /* 0x0000000000017941 */ /* 0x000fea0003800000 */
.L_x_110:
        /* <DEDUP_REMOVED lines=11> */
.L_x_113:
[----:B------:R-:W-:Y:S05]  /*4890*/  BSYNC B1 ;  /* 0x0000000000017941 */ /* 0x000fea0003800000 */
.L_x_112:
        /* <DEDUP_REMOVED lines=11> */
.L_x_115:
[----:B------:R-:W-:Y:S05]  /*4950*/  BSYNC B1 ;  /* 0x0000000000017941 */ /* 0x000fea0003800000 */
.L_x_114:
        /* <DEDUP_REMOVED lines=11> */
.L_x_117:
[----:B------:R-:W-:Y:S05]  /*4a10*/  BSYNC B1 ;  /* 0x0000000000017941 */ /* 0x000fea0003800000 */
.L_x_116:
        /* <DEDUP_REMOVED lines=11> */
.L_x_119:
[----:B------:R-:W-:Y:S05]  /*4ad0*/  BSYNC B1 ;  /* 0x0000000000017941 */ /* 0x000fea0003800000 */
.L_x_118:
        /* <DEDUP_REMOVED lines=11> */
.L_x_121:
[----:B------:R-:W-:Y:S05]  /*4b90*/  BSYNC B1 ;  /* 0x0000000000017941 */ /* 0x000fea0003800000 */
.L_x_120:
        /* <DEDUP_REMOVED lines=11> */
.L_x_123:
[----:B------:R-:W-:Y:S05]  /*4c50*/  BSYNC B1 ;  /* 0x0000000000017941 */ /* 0x000fea0003800000 */
.L_x_122:
        /* <DEDUP_REMOVED lines=11> */
.L_x_125:
[----:B------:R-:W-:Y:S05]  /*4d10*/  BSYNC B1 ;  /* 0x0000000000017941 */ /* 0x000fea0003800000 */
.L_x_124:
        /* <DEDUP_REMOVED lines=11> */
.L_x_127:
[----:B------:R-:W-:Y:S05]  /*4dd0*/  BSYNC B1 ;  /* 0x0000000000017941 */ /* 0x000fea0003800000 */
.L_x_126:
        /* <DEDUP_REMOVED lines=11> */
.L_x_129:
[----:B------:R-:W-:Y:S05]  /*4e90*/  BSYNC B1 ;  /* 0x0000000000017941 */ /* 0x000fea0003800000 */
.L_x_128:
        /* <DEDUP_REMOVED lines=11> */
.L_x_131:
[----:B------:R-:W-:Y:S05]  /*4f50*/  BSYNC B1 ;  /* 0x0000000000017941 */ /* 0x000fea0003800000 */
.L_x_130:
        /* <DEDUP_REMOVED lines=11> */
.L_x_133:
[----:B------:R-:W-:Y:S05]  /*5010*/  BSYNC B1 ;  /* 0x0000000000017941 */ /* 0x000fea0003800000 */
.L_x_132:
        /* <DEDUP_REMOVED lines=11> */
.L_x_135:
[----:B------:R-:W-:Y:S05]  /*50d0*/  BSYNC B1 ;  /* 0x0000000000017941 */ /* 0x000fea0003800000 */
.L_x_134:
        /* <DEDUP_REMOVED lines=11> */
.L_x_137:
[----:B------:R-:W-:Y:S05]  /*5190*/  BSYNC B1 ;  /* 0x0000000000017941 */ /* 0x000fea0003800000 */
.L_x_136:
        /* <DEDUP_REMOVED lines=11> */
.L_x_139:
[----:B------:R-:W-:Y:S05]  /*5250*/  BSYNC B1 ;  /* 0x0000000000017941 */ /* 0x000fea0003800000 */
.L_x_138:
        /* <DEDUP_REMOVED lines=11> */
.L_x_141:
[----:B------:R-:W-:Y:S05]  /*5310*/  BSYNC B1 ;  /* 0x0000000000017941 */ /* 0x000fea0003800000 */
.L_x_140:
        /* <DEDUP_REMOVED lines=11> */
.L_x_143:
[----:B------:R-:W-:Y:S05]  /*53d0*/  BSYNC B1 ;  /* 0x0000000000017941 */ /* 0x000fea0003800000 */
.L_x_142:
        /* <DEDUP_REMOVED lines=11> */
.L_x_145:
[----:B------:R-:W-:Y:S05]  /*5490*/  BSYNC B1 ;  /* 0x0000000000017941 */ /* 0x000fea0003800000 */
.L_x_144:
        /* <DEDUP_REMOVED lines=11> */
.L_x_147:
[----:B------:R-:W-:Y:S05]  /*5550*/  BSYNC B1 ;  /* 0x0000000000017941 */ /* 0x000fea0003800000 */
.L_x_146:
        /* <DEDUP_REMOVED lines=11> */
.L_x_149:
[----:B------:R-:W-:Y:S05]  /*5610*/  BSYNC B1 ;  /* 0x0000000000017941 */ /* 0x000fea0003800000 */
.L_x_148:
        /* <DEDUP_REMOVED lines=11> */
.L_x_151:
[----:B------:R-:W-:Y:S05]  /*56d0*/  BSYNC B1 ;  /* 0x0000000000017941 */ /* 0x000fea0003800000 */
.L_x_150:
[----:B-----5:R-:W-:Y:S01]  /*56e0*/  LOP3.LUT R8, R172, 0xffffe000, RZ, 0xc0, !PT ;  /* 0xffffe000ac087812 */ /* 0x020fe200078ec0ff */
[----:B------:R-:W-:Y:S01]  /*56f0*/  BSSY B1, `(.L_x_152) ;  /* 0x000000d000017945 */ /* 0x000fe20003800000 */
[----:B------:R-:W-:-:S03]  /*5700*/  IADD3 R153, P1, R153, 0x80, RZ ;  /* 0x0000008099997810 */ /* 0x000fc60007f3e0ff */
[----:B---3--:R-:W-:Y:S01]  /*5710*/  FMUL R91, R8, R155 ;  /* 0x0000009b085b7220 */ /* 0x008fe20000400000 */
[----:B------:R-:W-:Y:S02]  /*5720*/  @P2 IMAD.MOV.U32 R8, RZ, RZ, R168 ;  /* 0x000000ffff082224 */ /* 0x000fe400078e00a8 */
[----:B------:R-:W-:Y:S02]  /*5730*/  IMAD.X R9, RZ, RZ, R9, P1 ;  /* 0x000000ffff097224 */ /* 0x000fe400008e0609 */
[----:B------:R-:W-:Y:S01]  /*5740*/  FFMA R91, R150, R154, R91 ;  /* 0x0000009a965b7223 */ /* 0x000fe2000000005b */
[----:B------:R-:W-:Y:S01]  /*5750*/  ISETP.GT.AND P1, PT, R0, 0x79, P0 ;  /* 0x000000790000780c */ /* 0x000fe20000724270 */
[----:B------:R-:W-:-:S03]  /*5760*/  IMAD R90, R9, R14, RZ ;  /* 0x0000000e095a7224 */ /* 0x000fc600078e02ff */
[----:B------:R-:W-:Y:S01]  /*5770*/  F2FP.TF32.F32.PACK_B R91, R91 ;  /* 0x0000005bff5b723e */ /* 0x000fe200024050ff */
[----:B------:R-:W-:-:S05]  /*5780*/  @P2 IMAD.MOV.U32 R9, RZ, RZ, R169 ;  /* 0x000000ffff092224 */ /* 0x000fca00078e00a9 */
[----:B------:R3:W-:Y:S03]  /*5790*/  @P2 STG.E desc[UR36][R8.64+0x1e0], R91 ;  /* 0x0001e05b08002986 */ /* 0x0007e6000c101924 */
[----:B------:R-:W-:Y:S05]  /*57a0*/  @!P1 BRA `(.L_x_153) ;  /* 0x0000000000049947 */ /* 0x000fea0003800000 */
[----:B------:R0:W5:Y:S02]  /*57b0*/  LDG.E.LTC128B R172, desc[UR36][R88.64+0x1e4] ;  /* 0x0001e42458ac7981 */ /* 0x000164000c1e1920 */
.L_x_153:
[----:B------:R-:W-:Y:S05]  /*57c0*/  BSYNC B1 ;  /* 0x0000000000017941 */ /* 0x000fea0003800000 */
.L_x_152:
[----:B0-2--5:R-:W-:Y:S01]  /*57d0*/  LOP3.LUT R88, R172, 0xffffe000, RZ, 0xc0, !PT ;  /* 0xffffe000ac587812 */ /* 0x025fe200078ec0ff */
[----:B------:R-:W-:Y:S01]  /*57e0*/  IMAD R97, R153, R15, R90 ;  /* 0x0000000f99617224 */ /* 0x000fe200078e025a */
[----:B------:R-:W-:Y:S01]  /*57f0*/  ISETP.GT.AND P0, PT, R3, 0x80, PT ;  /* 0x000000800300780c */ /* 0x000fe20003f04270 */
[----:B---3--:R-:W-:-:S04]  /*5800*/  IMAD.WIDE.U32 R8, R153, R14, R156 ;  /* 0x0000000e99087225 */ /* 0x008fc800078e009c */
[----:B------:R-:W-:Y:S01]  /*5810*/  FMUL R88, R88, R155 ;  /* 0x0000009b58587220 */ /* 0x000fe20000400000 */
[----:B------:R-:W-:Y:S01]  /*5820*/  ISETP.GT.AND P3, PT, R0, RZ, P0 ;  /* 0x000000ff0000720c */ /* 0x000fe20000764270 */
[----:B------:R-:W-:Y:S02]  /*5830*/  IMAD.IADD R9, R9, 0x1, R97 ;  /* 0x0000000109097824 */ /* 0x000fe400078e0261 */
[----:B------:R-:W-:Y:S01]  /*5840*/  FFMA R151, R151, R154, R88 ;  /* 0x0000009a97977223 */ /* 0x000fe20000000058 */
[----:B------:R-:W-:-:S04]  /*5850*/  LEA R88, P2, R8, R10, 0x2 ;  /* 0x0000000a08587211 */ /* 0x000fc800078410ff */
[----:B------:R-:W-:Y:S02]  /*5860*/  F2FP.TF32.F32.PACK_B R151, R151 ;  /* 0x00000097ff97723e */ /* 0x000fe400024050ff */
[----:B------:R-:W-:-:S03]  /*5870*/  LEA.HI.X R89, R8, R11, R9, 0x2, P2 ;  /* 0x0000000b08597211 */ /* 0x000fc600010f1409 */
[----:B------:R0:W-:Y:S04]  /*5880*/  @P1 STG.E desc[UR36][R168.64+0x1e4], R151 ;  /* 0x0001e497a8001986 */ /* 0x0001e8000c101924 */
[----:B------:R-:W2:Y:S01]  /*5890*/  @P3 LDG.E.LTC128B R172, desc[UR36][R88.64] ;  /* 0x0000002458ac3981 */ /* 0x000ea2000c1e1920 */
[----:B------:R-:W-:Y:S01]  /*58a0*/  IMAD.WIDE.U32 R8, R153, R14, R6 ;  /* 0x0000000e99087225 */ /* 0x000fe200078e0006 */
[----:B------:R-:W-:Y:S01]  /*58b0*/  SHF.L.U64.HI R95, R4, 0x9, R5 ;  /* 0x00000009045f7819 */ /* 0x000fe20000010205 */
[----:B------:R-:W-:Y:S01]  /*58c0*/  BSSY B1, `(.L_x_154) ;  /* 0x0000011000017945 */ /* 0x000fe20003800000 */
[----:B------:R-:W-:Y:S01]  /*58d0*/  ISETP.GT.AND P2, PT, R0, 0x1, P0 ;  /* 0x000000010000780c */ /* 0x000fe20000744270 */
[----:B------:R-:W-:Y:S02]  /*58e0*/  IMAD.IADD R9, R97, 0x1, R9 ;  /* 0x0000000161097824 */ /* 0x000fe400078e0209 */
[----:B------:R-:W-:Y:S01]  /*58f0*/  IMAD.SHL.U32 R93, R4, 0x200, RZ ;  /* 0x00000200045d7824 */ /* 0x000fe200078e00ff */
[----:B--2---:R-:W-:-:S05]  /*5900*/  LOP3.LUT R90, R172, 0xffffe000, RZ, 0xc0, !PT ;  /* 0xffffe000ac5a7812 */ /* 0x004fca00078ec0ff */
[----:B------:R-:W-:Y:S01]  /*5910*/  FMUL R15, R90, R155 ;  /* 0x0000009b5a0f7220 */ /* 0x000fe20000400000 */
[----:B------:R-:W-:Y:S01]  /*5920*/  IMAD.WIDE.U32 R90, R23, R12, R8 ;  /* 0x0000000c175a7225 */ /* 0x000fe200078e0008 */
[----:B------:R-:W-:-:S03]  /*5930*/  IADD3 R8, P1, R93, R158, RZ ;  /* 0x0000009e5d087210 */ /* 0x000fc60007f3e0ff */
[----:B------:R-:W-:Y:S01]  /*5940*/  FFMA R15, R24, R154, R15 ;  /* 0x0000009a180f7223 */ /* 0x000fe2000000000f */
[----:B------:R-:W-:Y:S01]  /*5950*/  IMAD.IADD R5, R13, 0x1, R91 ;  /* 0x000000010d057824 */ /* 0x000fe200078e025b */
[C---:B------:R-:W-:Y:S01]  /*5960*/  LEA R4, P4, R90.reuse, R10, 0x2 ;  /* 0x0000000a5a047211 */ /* 0x040fe200078810ff */
[----:B------:R-:W-:Y:S02]  /*5970*/  IMAD.X R9, R95, 0x1, R159, P1 ;  /* 0x000000015f097824 */ /* 0x000fe400008e069f */
[----:B------:R-:W-:Y:S02]  /*5980*/  F2FP.TF32.F32.PACK_B R15, R15 ;  /* 0x0000000fff0f723e */ /* 0x000fe400024050ff */
[----:B------:R-:W-:-:S03]  /*5990*/  LEA.HI.X R5, R90, R11, R5, 0x2, P4 ;  /* 0x0000000b5a057211 */ /* 0x000fc600020f1405 */
[----:B------:R0:W-:Y:S01]  /*59a0*/  @P3 STG.E desc[UR36][R8.64], R15 ;  /* 0x0000000f08003986 */ /* 0x0001e2000c101924 */
[----:B------:R-:W-:Y:S05]  /*59b0*/  @!P2 BRA `(.L_x_155) ;  /* 0x000000000004a947 */ /* 0x000fea0003800000 */
[----:B------:R2:W5:Y:S02]  /*59c0*/  LDG.E.LTC128B R172, desc[UR36][R4.64+0x4] ;  /* 0x0000042404ac7981 */ /* 0x000564000c1e1920 */
.L_x_155:
[----:B------:R-:W-:Y:S05]  /*59d0*/  BSYNC B1 ;  /* 0x0000000000017941 */ /* 0x000fea0003800000 */
.L_x_154:
[----:B-----5:R-:W-:Y:S01]  /*59e0*/  LOP3.LUT R24, R172, 0xffffe000, RZ, 0xc0, !PT ;  /* 0xffffe000ac187812 */ /* 0x020fe200078ec0ff */
[----:B0-----:R-:W-:Y:S01]  /*59f0*/  IMAD.WIDE.U32 R14, R153, R14, R160 ;  /* 0x0000000e990e7225 */ /* 0x001fe200078e00a0 */
[----:B------:R-:W-:Y:S01]  /*5a00*/  ISETP.GT.AND P1, PT, R3, 0x88, PT ;  /* 0x000000880300780c */ /* 0x000fe20003f24270 */
[----:B------:R-:W-:Y:S02]  /*5a10*/  BSSY B1, `(.L_x_156) ;  /* 0x000000f000017945 */ /* 0x000fe40003800000 */
[----:B------:R-:W-:Y:S01]  /*5a20*/  FMUL R24, R24, R155 ;  /* 0x0000009b18187220 */ /* 0x000fe20000400000 */
[----:B------:R-:W-:Y:S01]  /*5a30*/  ISETP.GT.AND P3, PT, R0, RZ, P1 ;  /* 0x000000ff0000720c */ /* 0x000fe20000f64270 */
[----:B------:R-:W-:Y:S01]  /*5a40*/  IMAD.IADD R97, R97, 0x1, R15 ;  /* 0x0000000161617824 */ /* 0x000fe200078e020f */
[----:B------:R-:W-:Y:S01]  /*5a50*/  IADD3 R20, P5, R20, R14, RZ ;  /* 0x0000000e14147210 */ /* 0x000fe20007fbe0ff */
[----:B------:R-:W-:Y:S01]  /*5a60*/  FFMA R25, R25, R154, R24 ;  /* 0x0000009a19197223 */ /* 0x000fe20000000018 */
[----:B------:R-:W-:-:S03]  /*5a70*/  IADD3 R14, P4, R6, R14, RZ ;  /* 0x0000000e060e7210 */ /* 0x000fc60007f9e0ff */
[----:B------:R-:W-:Y:S01]  /*5a80*/  IMAD.X R156, R97, 0x1, R157, P5 ;  /* 0x00000001619c7824 */ /* 0x000fe200028e069d */
[----:B------:R-:W-:Y:S01]  /*5a90*/  F2FP.TF32.F32.PACK_B R25, R25 ;  /* 0x00000019ff19723e */ /* 0x000fe200024050ff */
[----:B------:R-:W-:Y:S01]  /*5aa0*/  IMAD.X R15, R7, 0x1, R97, P4 ;  /* 0x00000001070f7824 */ /* 0x000fe200020e0661 */
[----:B------:R-:W-:-:S03]  /*5ab0*/  LEA R6, P5, R20, R10, 0x2 ;  /* 0x0000000a14067211 */ /* 0x000fc600078a10ff */
[----:B------:R0:W-:Y:S01]  /*5ac0*/  @P2 STG.E desc[UR36][R8.64+0x4], R25 ;  /* 0x0000041908002986 */ /* 0x0001e2000c101924 */
[----:B------:R-:W-:Y:S01]  /*5ad0*/  LEA.HI.X R7, R20, R11, R156, 0x2, P5 ;  /* 0x0000000b14077211 */ /* 0x000fe200028f149c */
[----:B------:R-:W-:Y:S08]  /*5ae0*/  @!P3 BRA `(.L_x_157) ;  /* 0x000000000004b947 */ /* 0x000ff00003800000 */
[----:B------:R3:W5:Y:S02]  /*5af0*/  LDG.E.LTC128B R172, desc[UR36][R6.64] ;  /* 0x0000002406ac7981 */ /* 0x000764000c1e1920 */
.L_x_157:
[----:B------:R-:W-:Y:S05]  /*5b00*/  BSYNC B1 ;  /* 0x0000000000017941 */ /* 0x000fea0003800000 */
.L_x_156:
[----:B---3-5:R-:W-:Y:S01]  /*5b10*/  LOP3.LUT R6, R172, 0xffffe000, RZ, 0xc0, !PT ;  /* 0xffffe000ac067812 */ /* 0x028fe200078ec0ff */
[----:B------:R-:W-:Y:S01]  /*5b20*/  IMAD.WIDE.U32 R14, R23, R12, R14 ;  /* 0x0000000c170e7225 */ /* 0x000fe200078e000e */
[----:B------:R-:W-:Y:S01]  /*5b30*/  ISETP.GT.AND P2, PT, R0, 0x1, P1 ;  /* 0x000000010000780c */ /* 0x000fe20000f44270 */
[----:B------:R-:W-:Y:S02]  /*5b40*/  BSSY B1, `(.L_x_158) ;  /* 0x000000c000017945 */ /* 0x000fe40003800000 */
[----:B------:R-:W-:Y:S01]  /*5b50*/  FMUL R3, R6, R155 ;  /* 0x0000009b06037220 */ /* 0x000fe20000400000 */
[----:B------:R-:W-:Y:S01]  /*5b60*/  IADD3 R6, P4, R8, R165, RZ ;  /* 0x000000a508067210 */ /* 0x000fe20007f9e0ff */
[----:B------:R-:W-:Y:S01]  /*5b70*/  IMAD.IADD R13, R13, 0x1, R15 ;  /* 0x000000010d0d7824 */ /* 0x000fe200078e020f */
[----:B------:R-:W-:Y:S01]  /*5b80*/  LEA R10, P5, R14, R10, 0x2 ;  /* 0x0000000a0e0a7211 */ /* 0x000fe200078a10ff */
[----:B------:R-:W-:Y:S02]  /*5b90*/  FFMA R3, R26, R154, R3 ;  /* 0x0000009a1a037223 */ /* 0x000fe40000000003 */
[----:B------:R-:W-:Y:S01]  /*5ba0*/  IMAD.X R7, R9, 0x1, R167, P4 ;  /* 0x0000000109077824 */ /* 0x000fe200020e06a7 */
[----:B------:R-:W-:-:S02]  /*5bb0*/  LEA.HI.X R11, R14, R11, R13, 0x2, P5 ;  /* 0x0000000b0e0b7211 */ /* 0x000fc400028f140d */
[----:B------:R-:W-:-:S05]  /*5bc0*/  F2FP.TF32.F32.PACK_B R3, R3 ;  /* 0x00000003ff03723e */ /* 0x000fca00024050ff */
[----:B------:R3:W-:Y:S01]  /*5bd0*/  @P3 STG.E desc[UR36][R6.64], R3 ;  /* 0x0000000306003986 */ /* 0x0007e2000c101924 */
[----:B------:R-:W-:Y:S05]  /*5be0*/  @!P2 BRA `(.L_x_159) ;  /* 0x000000000004a947 */ /* 0x000fea0003800000 */
[----:B------:R0:W5:Y:S02]  /*5bf0*/  LDG.E.LTC128B R172, desc[UR36][R10.64+0x4] ;  /* 0x000004240aac7981 */ /* 0x000164000c1e1920 */
.L_x_159:
[----:B------:R-:W-:Y:S05]  /*5c00*/  BSYNC B1 ;  /* 0x0000000000017941 */ /* 0x000fea0003800000 */
.L_x_158:
[----:B-----5:R-:W-:Y:S01]  /*5c10*/  LOP3.LUT R12, R172, 0xffffe000, RZ, 0xc0, !PT ;  /* 0xffffe000ac0c7812 */ /* 0x020fe200078ec0ff */
[----:B------:R-:W-:Y:S01]  /*5c20*/  BSSY B1, `(.L_x_160) ;  /* 0x0000008000017945 */ /* 0x000fe20003800000 */
[----:B------:R-:W-:-:S03]  /*5c30*/  ISETP.GT.AND P3, PT, R0, 0x8, P0 ;  /* 0x000000080000780c */ /* 0x000fc60000764270 */
[----:B------:R-:W-:-:S04]  /*5c40*/  FMUL R12, R12, R155 ;  /* 0x0000009b0c0c7220 */ /* 0x000fc80000400000 */
[----:B------:R-:W-:-:S05]  /*5c50*/  FFMA R27, R27, R154, R12 ;  /* 0x0000009a1b1b7223 */ /* 0x000fca000000000c */
[----:B------:R-:W-:-:S05]  /*5c60*/  F2FP.TF32.F32.PACK_B R27, R27 ;  /* 0x0000001bff1b723e */ /* 0x000fca00024050ff */
[----:B------:R0:W-:Y:S01]  /*5c70*/  @P2 STG.E desc[UR36][R6.64+0x4], R27 ;  /* 0x0000041b06002986 */ /* 0x0001e2000c101924 */
[----:B------:R-:W-:Y:S05]  /*5c80*/  @!P3 BRA `(.L_x_161) ;  /* 0x000000000004b947 */ /* 0x000fea0003800000 */
[----:B------:R0:W5:Y:S02]  /*5c90*/  LDG.E.LTC128B R172, desc[UR36][R4.64+0x20] ;  /* 0x0000202404ac7981 */ /* 0x000164000c1e1920 */
.L_x_161:
[----:B------:R-:W-:Y:S05]  /*5ca0*/  BSYNC B1 ;  /* 0x0000000000017941 */ /* 0x000fea0003800000 */
.L_x_160:
[----:B0--3-5:R-:W-:Y:S01]  /*5cb0*/  LOP3.LUT R6, R172, 0xffffe000, RZ, 0xc0, !PT ;  /* 0xffffe000ac067812 */ /* 0x029fe200078ec0ff */
[----:B------:R-:W-:Y:S01]  /*5cc0*/  IMAD.MOV.U32 R7, RZ, RZ, R9 ;  /* 0x000000ffff077224 */ /* 0x000fe200078e0009 */
[----:B------:R-:W-:Y:S01]  /*5cd0*/  ISETP.GT.AND P2, PT, R0, 0x9, P0 ;  /* 0x000000090000780c */ /* 0x000fe20000744270 */
[----:B------:R-:W-:Y:S02]  /*5ce0*/  BSSY B1, `(.L_x_162) ;  /* 0x0000008000017945 */ /* 0x000fe40003800000 */
[----:B------:R-:W-:Y:S01]  /*5cf0*/  FMUL R3, R6, R155 ;  /* 0x0000009b06037220 */ /* 0x000fe20000400000 */
[----:B------:R-:W-:-:S03]  /*5d00*/  IMAD.MOV.U32 R6, RZ, RZ, R8 ;  /* 0x000000ffff067224 */ /* 0x000fc600078e0008 */
[----:B------:R-:W-:-:S05]  /*5d10*/  FFMA R3, R28, R154, R3 ;  /* 0x0000009a1c037223 */ /* 0x000fca0000000003 */
[----:B------:R-:W-:-:S05]  /*5d20*/  F2FP.TF32.F32.PACK_B R3, R3 ;  /* 0x00000003ff03723e */ /* 0x000fca00024050ff */
[----:B------:R0:W-:Y:S01]  /*5d30*/  @P3 STG.E desc[UR36][R6.64+0x20], R3 ;  /* 0x0000200306003986 */ /* 0x0001e2000c101924 */
[----:B------:R-:W-:Y:S05]  /*5d40*/  @!P2 BRA `(.L_x_163) ;  /* 0x000000000004a947 */ /* 0x000fea0003800000 */
[----:B------:R3:W5:Y:S02]  /*5d50*/  LDG.E.LTC128B R172, desc[UR36][R4.64+0x24] ;  /* 0x0000242404ac7981 */ /* 0x000764000c1e1920 */
.L_x_163:
[----:B------:R-:W-:Y:S05]  /*5d60*/  BSYNC B1 ;  /* 0x0000000000017941 */ /* 0x000fea0003800000 */
.L_x_162:
        /* <DEDUP_REMOVED lines=9> */
.L_x_165:
[----:B------:R-:W-:Y:S05]  /*5e00*/  BSYNC B1 ;  /* 0x0000000000017941 */ /* 0x000fea0003800000 */
.L_x_164:
[----:B-----5:R-:W-:Y:S01]  /*5e10*/  LOP3.LUT R12, R172, 0xffffe000, RZ, 0xc0, !PT ;  /* 0xffffe000ac0c7812 */ /* 0x020fe200078ec0ff */
[----:B------:R-:W-:Y:S01]  /*5e20*/  BSSY B1, `(.L_x_166) ;  /* 0x000000a000017945 */ /* 0x000fe20003800000 */
[----:B------:R-:W-:Y:S02]  /*5e30*/  IADD3 R8, P3, R165, R8, RZ ;  /* 0x00000008a5087210 */ /* 0x000fe40007f7e0ff */
[----:B------:R-:W-:Y:S01]  /*5e40*/  ISETP.GT.AND P2, PT, R0, 0x9, P1 ;  /* 0x000000090000780c */ /* 0x000fe20000f44270 */
[----:B0-----:R-:W-:Y:S02]  /*5e50*/  FMUL R3, R12, R155 ;  /* 0x0000009b0c037220 */ /* 0x001fe40000400000 */
[----:B------:R-:W-:Y:S02]  /*5e60*/  IMAD.X R9, R167, 0x1, R9, P3 ;  /* 0x00000001a7097824 */ /* 0x000fe400018e0609 */
[----:B------:R-:W-:-:S05]  /*5e70*/  FFMA R3, R30, R154, R3 ;  /* 0x0000009a1e037223 */ /* 0x000fca0000000003 */
[----:B------:R-:W-:-:S05]  /*5e80*/  F2FP.TF32.F32.PACK_B R3, R3 ;  /* 0x00000003ff03723e */ /* 0x000fca00024050ff */
[----:B------:R0:W-:Y:S01]  /*5e90*/  @P4 STG.E desc[UR36][R8.64+0x20], R3 ;  /* 0x0000200308004986 */ /* 0x0001e2000c101924 */
[----:B------:R-:W-:Y:S05]  /*5ea0*/  @!P2 BRA `(.L_x_167) ;  /* 0x000000000004a947 */ /* 0x000fea0003800000 */
[----:B------:R0:W5:Y:S02]  /*5eb0*/  LDG.E.LTC128B R172, desc[UR36][R10.64+0x24] ;  /* 0x000024240aac7981 */ /* 0x000164000c1e1920 */
.L_x_167:
[----:B------:R-:W-:Y:S05]  /*5ec0*/  BSYNC B1 ;  /* 0x0000000000017941 */ /* 0x000fea0003800000 */
.L_x_166:
[----:B0----5:R-:W-:Y:S01]  /*5ed0*/  LOP3.LUT R8, R172, 0xffffe000, RZ, 0xc0, !PT ;  /* 0xffffe000ac087812 */ /* 0x021fe200078ec0ff */
[----:B------:R-:W-:Y:S01]  /*5ee0*/  BSSY B1, `(.L_x_168) ;  /* 0x000000a000017945 */ /* 0x000fe20003800000 */
[----:B------:R-:W-:-:S03]  /*5ef0*/  ISETP.GT.AND P3, PT, R0, 0x10, P0 ;  /* 0x000000100000780c */ /* 0x000fc60000764270 */
[----:B------:R-:W-:Y:S01]  /*5f00*/  FMUL R12, R8, R155 ;  /* 0x0000009b080c7220 */ /* 0x000fe20000400000 */
[----:B------:R-:W-:-:S03]  /*5f10*/  IADD3 R8, P4, P5, R165, R158, R93 ;  /* 0x0000009ea5087210 */ /* 0x000fc60007d9e05d */
[----:B------:R-:W-:Y:S01]  /*5f20*/  FFMA R31, R31, R154, R12 ;  /* 0x0000009a1f1f7223 */ /* 0x000fe2000000000c */
[----:B------:R-:W-:-:S04]  /*5f30*/  IADD3.X R9, R167, R159, R95, P4, P5 ;  /* 0x0000009fa7097210 */ /* 0x000fc800027ea45f */
[----:B------:R-:W-:-:S05]  /*5f40*/  F2FP.TF32.F32.PACK_B R31, R31 ;  /* 0x0000001fff1f723e */ /* 0x000fca00024050ff */
[----:B------:R0:W-:Y:S01]  /*5f50*/  @P2 STG.E desc[UR36][R8.64+0x24], R31 ;  /* 0x0000241f08002986 */ /* 0x0001e2000c101924 */
[----:B------:R-:W-:Y:S05]  /*5f60*/  @!P3 BRA `(.L_x_169) ;  /* 0x000000000004b947 */ /* 0x000fea0003800000 */
[----:B------:R0:W5:Y:S02]  /*5f70*/  LDG.E.LTC128B R172, desc[UR36][R4.64+0x40] ;  /* 0x0000402404ac7981 */ /* 0x000164000c1e1920 */
.L_x_169:
[----:B------:R-:W-:Y:S05]  /*5f80*/  BSYNC B1 ;  /* 0x0000000000017941 */ /* 0x000fea0003800000 */
.L_x_168:
        /* <DEDUP_REMOVED lines=9> */
.L_x_171:
[----:B------:R-:W-:Y:S05]  /*6020*/  BSYNC B1 ;  /* 0x0000000000017941 */ /* 0x000fea0003800000 */
.L_x_170:
        /* <DEDUP_REMOVED lines=9> */
.L_x_173:
[----:B------:R-:W-:Y:S05]  /*60c0*/  BSYNC B1 ;  /* 0x0000000000017941 */ /* 0x000fea0003800000 */
.L_x_172:
[----:B-----5:R-:W-:Y:S01]  /*60d0*/  LOP3.LUT R12, R172, 0xffffe000, RZ, 0xc0, !PT ;  /* 0xffffe000ac0c7812 */ /* 0x020fe200078ec0ff */
[----:B------:R-:W-:Y:S01]  /*60e0*/  BSSY B1, `(.L_x_174) ;  /* 0x0000008000017945 */ /* 0x000fe20003800000 */
[----:B------:R-:W-:-:S03]  /*60f0*/  ISETP.GT.AND P2, PT, R0, 0x11, P1 ;  /* 0x000000110000780c */ /* 0x000fc60000f44270 */
[----:B0-----:R-:W-:-:S04]  /*6100*/  FMUL R3, R12, R155 ;  /* 0x0000009b0c037220 */ /* 0x001fc80000400000 */
[----:B------:R-:W-:-:S05]  /*6110*/  FFMA R3, R34, R154, R3 ;  /* 0x0000009a22037223 */ /* 0x000fca0000000003 */
[----:B------:R-:W-:-:S05]  /*6120*/  F2FP.TF32.F32.PACK_B R3, R3 ;  /* 0x00000003ff03723e */ /* 0x000fca00024050ff */
[----:B------:R0:W-:Y:S01]  /*6130*/  @P3 STG.E desc[UR36][R8.64+0x40], R3 ;  /* 0x0000400308003986 */ /* 0x0001e2000c101924 */
[----:B------:R-:W-:Y:S05]  /*6140*/  @!P2 BRA `(.L_x_175) ;  /* 0x000000000004a947 */ /* 0x000fea0003800000 */
[----:B------:R0:W5:Y:S02]  /*6150*/  LDG.E.LTC128B R172, desc[UR36][R10.64+0x44] ;  /* 0x000044240aac7981 */ /* 0x000164000c1e1920 */
.L_x_175:
[----:B------:R-:W-:Y:S05]  /*6160*/  BSYNC B1 ;  /* 0x0000000000017941 */ /* 0x000fea0003800000 */
.L_x_174:
        /* <DEDUP_REMOVED lines=9> */
.L_x_177:
[----:B------:R-:W-:Y:S05]  /*6200*/  BSYNC B1 ;  /* 0x0000000000017941 */ /* 0x000fea0003800000 */
.L_x_176:
        /* <DEDUP_REMOVED lines=9> */
.L_x_179:
[----:B------:R-:W-:Y:S05]  /*62a0*/  BSYNC B1 ;  /* 0x0000000000017941 */ /* 0x000fea0003800000 */
.L_x_178:
        /* <DEDUP_REMOVED lines=9> */
.L_x_181:
[----:B------:R-:W-:Y:S05]  /*6340*/  BSYNC B1 ;  /* 0x0000000000017941 */ /* 0x000fea0003800000 */
.L_x_180:
        /* <DEDUP_REMOVED lines=9> */
.L_x_183:
[----:B------:R-:W-:Y:S05]  /*63e0*/  BSYNC B1 ;  /* 0x0000000000017941 */ /* 0x000fea0003800000 */
.L_x_182:
        /* <DEDUP_REMOVED lines=9> */
.L_x_185:
[----:B------:R-:W-:Y:S05]  /*6480*/  BSYNC B1 ;  /* 0x0000000000017941 */ /* 0x000fea0003800000 */
.L_x_184:
        /* <DEDUP_REMOVED lines=9> */
.L_x_187:
[----:B------:R-:W-:Y:S05]  /*6520*/  BSYNC B1 ;  /* 0x0000000000017941 */ /* 0x000fea0003800000 */
.L_x_186:
        /* <DEDUP_REMOVED lines=9> */
.L_x_189:
[----:B------:R-:W-:Y:S05]  /*65c0*/  BSYNC B1 ;  /* 0x0000000000017941 */ /* 0x000fea0003800000 */
.L_x_188:
        /* <DEDUP_REMOVED lines=9> */
.L_x_191:
[----:B------:R-:W-:Y:S05]  /*6660*/  BSYNC B1 ;  /* 0x0000000000017941 */ /* 0x000fea0003800000 */
.L_x_190:
        /* <DEDUP_REMOVED lines=9> */
.L_x_193:
[----:B------:R-:W-:Y:S05]  /*6700*/  BSYNC B1 ;  /* 0x0000000000017941 */ /* 0x000fea0003800000 */
.L_x_192:
        /* <DEDUP_REMOVED lines=9> */
.L_x_195:
[----:B------:R-:W-:Y:S05]  /*67a0*/  BSYNC B1 ;  /* 0x0000000000017941 */ /* 0x000fea0003800000 */
.L_x_194:
        /* <DEDUP_REMOVED lines=9> */
.L_x_197:
[----:B------:R-:W-:Y:S05]  /*6840*/  BSYNC B1 ;  /* 0x0000000000017941 */ /* 0x000fea0003800000 */
.L_x_196:
        /* <DEDUP_REMOVED lines=9> */
.L_x_199:
[----:B------:R-:W-:Y:S05]  /*68e0*/  BSYNC B1 ;  /* 0x0000000000017941 */ /* 0x000fea0003800000 */
.L_x_198:
        /* <DEDUP_REMOVED lines=9> */
.L_x_201:
[----:B------:R-:W-:Y:S05]  /*6980*/  BSYNC B1 ;  /* 0x0000000000017941 */ /* 0x000fea0003800000 */
.L_x_200:
        /* <DEDUP_REMOVED lines=9> */
.L_x_203:
[----:B------:R-:W-:Y:S05]  /*6a20*/  BSYNC B1 ;  /* 0x0000000000017941 */ /* 0x000fea0003800000 */
.L_x_202:
        /* <DEDUP_REMOVED lines=9> */
.L_x_205:
[----:B------:R-:W-:Y:S05]  /*6ac0*/  BSYNC B1 ;  /* 0x0000000000017941 */ /* 0x000fea0003800000 */
.L_x_204:
        /* <DEDUP_REMOVED lines=9> */
.L_x_207:
[----:B------:R-:W-:Y:S05]  /*6b60*/  BSYNC B1 ;  /* 0x0000000000017941 */ /* 0x000fea0003800000 */
.L_x_206:
        /* <DEDUP_REMOVED lines=9> */
.L_x_209:
[----:B------:R-:W-:Y:S05]  /*6c00*/  BSYNC B1 ;  /* 0x0000000000017941 */ /* 0x000fea0003800000 */
.L_x_208:
        /* <DEDUP_REMOVED lines=9> */
.L_x_211:
[----:B------:R-:W-:Y:S05]  /*6ca0*/  BSYNC B1 ;  /* 0x0000000000017941 */ /* 0x000fea0003800000 */
.L_x_210:
        /* <DEDUP_REMOVED lines=9> */
.L_x_213:
[----:B------:R-:W-:Y:S05]  /*6d40*/  BSYNC B1 ;  /* 0x0000000000017941 */ /* 0x000fea0003800000 */
.L_x_212:
        /* <DEDUP_REMOVED lines=9> */
.L_x_215:
[----:B------:R-:W-:Y:S05]  /*6de0*/  BSYNC B1 ;  /* 0x0000000000017941 */ /* 0x000fea0003800000 */
.L_x_214:
        /* <DEDUP_REMOVED lines=9> */
.L_x_217:
[----:B------:R-:W-:Y:S05]  /*6e80*/  BSYNC B1 ;  /* 0x0000000000017941 */ /* 0x000fea0003800000 */
.L_x_216:
        /* <DEDUP_REMOVED lines=9> */
.L_x_219:
[----:B------:R-:W-:Y:S05]  /*6f20*/  BSYNC B1 ;  /* 0x0000000000017941 */ /* 0x000fea0003800000 */
.L_x_218:
        /* <DEDUP_REMOVED lines=9> */
.L_x_221:
[----:B------:R-:W-:Y:S05]  /*6fc0*/  BSYNC B1 ;  /* 0x0000000000017941 */ /* 0x000fea0003800000 */
.L_x_220:
        /* <DEDUP_REMOVED lines=9> */
.L_x_223:
[----:B------:R-:W-:Y:S05]  /*7060*/  BSYNC B1 ;  /* 0x0000000000017941 */ /* 0x000fea0003800000 */
.L_x_222:
        /* <DEDUP_REMOVED lines=9> */
.L_x_225:
[----:B------:R-:W-:Y:S05]  /*7100*/  BSYNC B1 ;  /* 0x0000000000017941 */ /* 0x000fea0003800000 */
.L_x_224:
        /* <DEDUP_REMOVED lines=9> */
.L_x_227:
[----:B------:R-:W-:Y:S05]  /*71a0*/  BSYNC B1 ;  /* 0x0000000000017941 */ /* 0x000fea0003800000 */
.L_x_226:
        /* <DEDUP_REMOVED lines=9> */
.L_x_229:
[----:B------:R-:W-:Y:S05]  /*7240*/  BSYNC B1 ;  /* 0x0000000000017941 */ /* 0x000fea0003800000 */
.L_x_228:
        /* <DEDUP_REMOVED lines=9> */
.L_x_231:
[----:B------:R-:W-:Y:S05]  /*72e0*/  BSYNC B1 ;  /* 0x0000000000017941 */ /* 0x000fea0003800000 */
.L_x_230:
        /* <DEDUP_REMOVED lines=9> */
.L_x_233:
[----:B------:R-:W-:Y:S05]  /*7380*/  BSYNC B1 ;  /* 0x0000000000017941 */ /* 0x000fea0003800000 */
.L_x_232:
        /* <DEDUP_REMOVED lines=9> */
.L_x_235:
[----:B------:R-:W-:Y:S05]  /*7420*/  BSYNC B1 ;  /* 0x0000000000017941 */ /* 0x000fea0003800000 */
.L_x_234:
        /* <DEDUP_REMOVED lines=9> */
.L_x_237:
[----:B------:R-:W-:Y:S05]  /*74c0*/  BSYNC B1 ;  /* 0x0000000000017941 */ /* 0x000fea0003800000 */
.L_x_236:
        /* <DEDUP_REMOVED lines=9> */
.L_x_239:
[----:B------:R-:W-:Y:S05]  /*7560*/  BSYNC B1 ;  /* 0x0000000000017941 */ /* 0x000fea0003800000 */
.L_x_238:
        /* <DEDUP_REMOVED lines=9> */
.L_x_241:
[----:B------:R-:W-:Y:S05]  /*7600*/  BSYNC B1 ;  /* 0x0000000000017941 */ /* 0x000fea0003800000 */
.L_x_240:
        /* <DEDUP_REMOVED lines=9> */
.L_x_243:
[----:B------:R-:W-:Y:S05]  /*76a0*/  BSYNC B1 ;  /* 0x0000000000017941 */ /* 0x000fea0003800000 */
.L_x_242:
        /* <DEDUP_REMOVED lines=9> */
.L_x_245:
[----:B------:R-:W-:Y:S05]  /*7740*/  BSYNC B1 ;  /* 0x0000000000017941 */ /* 0x000fea0003800000 */
.L_x_244:
        /* <DEDUP_REMOVED lines=9> */
.L_x_247:
[----:B------:R-:W-:Y:S05]  /*77e0*/  BSYNC B1 ;  /* 0x0000000000017941 */ /* 0x000fea0003800000 */
.L_x_246:
        /* <DEDUP_REMOVED lines=9> */
.L_x_249:
[----:B------:R-:W-:Y:S05]  /*7880*/  BSYNC B1 ;  /* 0x0000000000017941 */ /* 0x000fea0003800000 */
.L_x_248:
        /* <DEDUP_REMOVED lines=9> */
.L_x_251:
[----:B------:R-:W-:Y:S05]  /*7920*/  BSYNC B1 ;  /* 0x0000000000017941 */ /* 0x000fea0003800000 */
.L_x_250:
        /* <DEDUP_REMOVED lines=9> */
.L_x_253:
[----:B------:R-:W-:Y:S05]  /*79c0*/  BSYNC B1 ;  /* 0x0000000000017941 */ /* 0x000fea0003800000 */
.L_x_252:
        /* <DEDUP_REMOVED lines=9> */
.L_x_255:
[----:B------:R-:W-:Y:S05]  /*7a60*/  BSYNC B1 ;  /* 0x0000000000017941 */ /* 0x000fea0003800000 */
.L_x_254:
        /* <DEDUP_REMOVED lines=9> */
.L_x_257:
[----:B------:R-:W-:Y:S05]  /*7b00*/  BSYNC B1 ;  /* 0x0000000000017941 */ /* 0x000fea0003800000 */
.L_x_256:
        /* <DEDUP_REMOVED lines=9> */
.L_x_259:
[----:B------:R-:W-:Y:S05]  /*7ba0*/  BSYNC B1 ;  /* 0x0000000000017941 */ /* 0x000fea0003800000 */
.L_x_258:
        /* <DEDUP_REMOVED lines=9> */
.L_x_261:
[----:B------:R-:W-:Y:S05]  /*7c40*/  BSYNC B1 ;  /* 0x0000000000017941 */ /* 0x000fea0003800000 */
.L_x_260:
        /* <DEDUP_REMOVED lines=9> */
.L_x_263:
[----:B------:R-:W-:Y:S05]  /*7ce0*/  BSYNC B1 ;  /* 0x0000000000017941 */ /* 0x000fea0003800000 */
.L_x_262:
        /* <DEDUP_REMOVED lines=9> */
.L_x_265:
[----:B------:R-:W-:Y:S05]  /*7d80*/  BSYNC B1 ;  /* 0x0000000000017941 */ /* 0x000fea0003800000 */
.L_x_264:
        /* <DEDUP_REMOVED lines=9> */
.L_x_267:
[----:B------:R-:W-:Y:S05]  /*7e20*/  BSYNC B1 ;  /* 0x0000000000017941 */ /* 0x000fea0003800000 */
.L_x_266:
        /* <DEDUP_REMOVED lines=9> */
.L_x_269:
[----:B------:R-:W-:Y:S05]  /*7ec0*/  BSYNC B1 ;  /* 0x0000000000017941 */ /* 0x000fea0003800000 */
.L_x_268:
        /* <DEDUP_REMOVED lines=9> */
.L_x_271:
[----:B------:R-:W-:Y:S05]  /*7f60*/  BSYNC B1 ;  /* 0x0000000000017941 */ /* 0x000fea0003800000 */
.L_x_270:
        /* <DEDUP_REMOVED lines=9> */
.L_x_273:
[----:B------:R-:W-:Y:S05]  /*8000*/  BSYNC B1 ;  /* 0x0000000000017941 */ /* 0x000fea0003800000 */
.L_x_272:
        /* <DEDUP_REMOVED lines=9> */
.L_x_275:
[----:B------:R-:W-:Y:S05]  /*80a0*/  BSYNC B1 ;  /* 0x0000000000017941 */ /* 0x000fea0003800000 */
.L_x_274:
[----:B0-23-5:R-:W-:Y:S01]  /*80b0*/  LOP3.LUT R4, R172, 0xffffe000, RZ, 0xc0, !PT ;  /* 0xffffe000ac047812 */ /* 0x02dfe200078ec0ff */
        /* <DEDUP_REMOVED lines=8> */
.L_x_277:
[----:B------:R-:W-:Y:S05]  /*8140*/  BSYNC B1 ;  /* 0x0000000000017941 */ /* 0x000fea0003800000 */
.L_x_276:
[----:B-----5:R-:W-:Y:S01]  /*8150*/  LOP3.LUT R4, R172, 0xffffe000, RZ, 0xc0, !PT ;  /* 0xffffe000ac047812 */ /* 0x020fe200078ec0ff */
[----:B------:R-:W-:Y:S01]  /*8160*/  @P2 IMAD.MOV.U32 R5, RZ, RZ, R9 ;  /* 0x000000ffff052224 */ /* 0x000fe200078e0009 */
[----:B------:R-:W-:Y:S01]  /*8170*/  ISETP.GT.AND P1, PT, R0, 0x79, P1 ;  /* 0x000000790000780c */ /* 0x000fe20000f24270 */
[----:B------:R-:W-:Y:S02]  /*8180*/  BSSY B1, `(.L_x_278) ;  /* 0x0000008000017945 */ /* 0x000fe40003800000 */
[----:B------:R-:W-:Y:S01]  /*8190*/  FMUL R3, R4, R155 ;  /* 0x0000009b04037220 */ /* 0x000fe20000400000 */
[----:B------:R-:W-:-:S03]  /*81a0*/  @P2 IMAD.MOV.U32 R4, RZ, RZ, R8 ;  /* 0x000000ffff042224 */ /* 0x000fc600078e0008 */
[----:B------:R-:W-:-:S05]  /*81b0*/  FFMA R3, R86, R154, R3 ;  /* 0x0000009a56037223 */ /* 0x000fca0000000003 */
[----:B------:R-:W-:-:S05]  /*81c0*/  F2FP.TF32.F32.PACK_B R3, R3 ;  /* 0x00000003ff03723e */ /* 0x000fca00024050ff */
[----:B------:R3:W-:Y:S01]  /*81d0*/  @P2 STG.E desc[UR36][R4.64+0x1e0], R3 ;  /* 0x0001e00304002986 */ /* 0x0007e2000c101924 */
[----:B------:R-:W-:Y:S05]  /*81e0*/  @!P1 BRA `(.L_x_279) ;  /* 0x0000000000049947 */ /* 0x000fea0003800000 */
[----:B------:R0:W5:Y:S02]  /*81f0*/  LDG.E.LTC128B R172, desc[UR36][R10.64+0x1e4] ;  /* 0x0001e4240aac7981 */ /* 0x000164000c1e1920 */
.L_x_279:
[----:B------:R-:W-:Y:S05]  /*8200*/  BSYNC B1 ;  /* 0x0000000000017941 */ /* 0x000fea0003800000 */
.L_x_278:
[----:B------:R-:W-:Y:S05]  /*8210*/  @!P1 BRA `(.L_x_280) ;  /* 0x00000024003c9947 */ /* 0x000fea0003800000 */
[----:B-----5:R-:W-:-:S05]  /*8220*/  LOP3.LUT R172, R172, 0xffffe000, RZ, 0xc0, !PT ;  /* 0xffffe000acac7812 */ /* 0x020fca00078ec0ff */
[----:B------:R-:W-:-:S04]  /*8230*/  FMUL R172, R172, R155 ;  /* 0x0000009bacac7220 */ /* 0x000fc80000400000 */
[----:B------:R-:W-:-:S05]  /*8240*/  FFMA R87, R87, R154, R172 ;  /* 0x0000009a57577223 */ /* 0x000fca00000000ac */
[----:B------:R-:W-:-:S05]  /*8250*/  F2FP.TF32.F32.PACK_B R87, R87 ;  /* 0x00000057ff57723e */ /* 0x000fca00024050ff */
[----:B------:R0:W-:Y:S01]  /*8260*/  STG.E desc[UR36][R8.64+0x1e4], R87 ;  /* 0x0001e45708007986 */ /* 0x0001e2000c101924 */
[----:B------:R-:W-:Y:S05]  /*8270*/  BRA `(.L_x_280) ;  /* 0x0000002400247947 */ /* 0x000fea0003800000 */
.L_x_29:
[----:B------:R-:W-:Y:S01]  /*8280*/  ULDC.64 UR4, c[0x0][0x5c0] ;  /* 0x0001700000047ab9 */ /* 0x000fe20000000a00 */
[-C--:B------:R-:W-:Y:S01]  /*8290*/  FMUL R15, R88, R154.reuse ;  /* 0x0000009a580f7220 */ /* 0x080fe20000400000 */
[----:B------:R-:W-:Y:S01]  /*82a0*/  LEA R6, P0, R168, UR4, 0x2 ;  /* 0x00000004a8067c11 */ /* 0x000fe2000f8010ff */
[----:B------:R-:W-:Y:S01]  /*82b0*/  IMAD.SHL.U32 R11, R4, 0x20, RZ ;  /* 0x00000020040b7824 */ /* 0x000fe200078e00ff */
[----:B------:R-:W-:Y:S01]  /*82c0*/  ISETP.GT.AND P5, PT, R0, 0x1, P3 ;  /* 0x000000010000780c */ /* 0x000fe20001fa4270 */
[-C--:B------:R-:W-:Y:S01]  /*82d0*/  FMUL R89, R89, R154.reuse ;  /* 0x0000009a59597220 */ /* 0x080fe20000400000 */
[----:B------:R-:W-:Y:S01]  /*82e0*/  LEA.HI.X R7, R168, UR5, R171, 0x2, P0 ;  /* 0x00000005a8077c11 */ /* 0x000fe200080f14ab */
[-C--:B------:R-:W-:Y:S01]  /*82f0*/  FMUL R21, R90, R154.reuse ;  /* 0x0000009a5a157220 */ /* 0x080fe20000400000 */
[----:B------:R-:W-:Y:S01]  /*8300*/  ISETP.GT.AND P0, PT, R3, 0x8, PT ;  /* 0x000000080300780c */ /* 0x000fe20003f04270 */
[-C--:B------:R-:W-:Y:S01]  /*8310*/  FMUL R91, R91, R154.reuse ;  /* 0x0000009a5b5b7220 */ /* 0x080fe20000400000 */
[----:B------:R-:W-:Y:S01]  /*8320*/  F2FP.TF32.F32.PACK_B R15, R15 ;  /* 0x0000000fff0f723e */ /* 0x000fe200024050ff */
[-C--:B------:R-:W-:Y:S01]  /*8330*/  FMUL R93, R93, R154.reuse ;  /* 0x0000009a5d5d7220 */ /* 0x080fe20000400000 */
[----:B------:R-:W-:Y:S01]  /*8340*/  ISETP.GT.AND P1, PT, R0, RZ, P0 ;  /* 0x000000ff0000720c */ /* 0x000fe20000724270 */
[-C--:B------:R-:W-:Y:S01]  /*8350*/  FMUL R23, R94, R154.reuse ;  /* 0x0000009a5e177220 */ /* 0x080fe20000400000 */
[----:B------:R-:W-:Y:S01]  /*8360*/  ISETP.GT.AND P4, PT, R0, 0x1, P0 ;  /* 0x000000010000780c */ /* 0x000fe20000784270 */
[----:B------:R0:W-:Y:S01]  /*8370*/  @P2 STG.E desc[UR36][R6.64], R15 ;  /* 0x0000000f06002986 */ /* 0x0001e2000c101924 */
[----:B------:R-:W-:Y:S01]  /*8380*/  SHF.L.U64.HI R9, R4, 0x5, R5 ;  /* 0x0000000504097819 */ /* 0x000fe20000010205 */
[----:B------:R-:W-:Y:S01]  /*8390*/  FMUL R95, R95, R154 ;  /* 0x0000009a5f5f7220 */ /* 0x000fe20000400000 */
[----:B------:R-:W-:Y:S01]  /*83a0*/  IADD3 R12, P2, R11, R6, RZ ;  /* 0x000000060b0c7210 */ /* 0x000fe20007f5e0ff */
[-C--:B------:R-:W-:Y:S01]  /*83b0*/  FMUL R97, R97, R154.reuse ;  /* 0x0000009a61617220 */ /* 0x080fe20000400000 */
[----:B------:R-:W-:Y:S01]  /*83c0*/  F2FP.TF32.F32.PACK_B R89, R89 ;  /* 0x00000059ff59723e */ /* 0x000fe200024050ff */
[-C--:B------:R-:W-:Y:S01]  /*83d0*/  FMUL R99, R99, R154.reuse ;  /* 0x0000009a63637220 */ /* 0x080fe20000400000 */
[----:B------:R-:W-:Y:S01]  /*83e0*/  F2FP.TF32.F32.PACK_B R21, R21 ;  /* 0x00000015ff15723e */ /* 0x000fe200024050ff */
[----:B------:R-:W-:Y:S01]  /*83f0*/  IMAD.X R13, R9, 0x1, R7, P2 ;  /* 0x00000001090d7824 */ /* 0x000fe200010e0607 */
[----:B------:R-:W-:Y:S01]  /*8400*/  F2FP.TF32.F32.PACK_B R91, R91 ;  /* 0x0000005bff5b723e */ /* 0x000fe200024050ff */
[----:B------:R-:W-:Y:S01]  /*8410*/  @P5 STG.E desc[UR36][R6.64+0x4], R89 ;  /* 0x0000045906005986 */ /* 0x000fe2000c101924 */
[----:B------:R-:W-:Y:S01]  /*8420*/  ISETP.GT.AND P5, PT, R0, 0x8, P3 ;  /* 0x000000080000780c */ /* 0x000fe20001fa4270 */
[-C--:B0-----:R-:W-:Y:S01]  /*8430*/  FMUL R15, R92, R154.reuse ;  /* 0x0000009a5c0f7220 */ /* 0x081fe20000400000 */
[C---:B------:R-:W-:Y:S01]  /*8440*/  ISETP.GT.AND P2, PT, R0.reuse, 0x9, P3 ;  /* 0x000000090000780c */ /* 0x040fe20001f44270 */
[----:B------:R0:W-:Y:S01]  /*8450*/  @P1 STG.E desc[UR36][R12.64], R21 ;  /* 0x000000150c001986 */ /* 0x0001e2000c101924 */
[C---:B------:R-:W-:Y:S01]  /*8460*/  ISETP.GT.AND P1, PT, R0.reuse, 0x8, P0 ;  /* 0x000000080000780c */ /* 0x040fe20000724270 */
[-C--:B------:R-:W-:Y:S01]  /*8470*/  FMUL R101, R101, R154.reuse ;  /* 0x0000009a65657220 */ /* 0x080fe20000400000 */
[----:B------:R-:W-:Y:S01]  /*8480*/  F2FP.TF32.F32.PACK_B R15, R15 ;  /* 0x0000000fff0f723e */ /* 0x000fe200024050ff */
[----:B------:R-:W-:Y:S01]  /*8490*/  @P4 STG.E desc[UR36][R12.64+0x4], R91 ;  /* 0x0000045b0c004986 */ /* 0x000fe2000c101924 */
[----:B------:R-:W-:Y:S01]  /*84a0*/  ISETP.GT.AND P4, PT, R0, 0x9, P0 ;  /* 0x000000090000780c */ /* 0x000fe20000784270 */
[-C--:B------:R-:W-:Y:S01]  /*84b0*/  FMUL R103, R103, R154.reuse ;  /* 0x0000009a67677220 */ /* 0x080fe20000400000 */
[----:B------:R-:W-:Y:S01]  /*84c0*/  F2FP.TF32.F32.PACK_B R93, R93 ;  /* 0x0000005dff5d723e */ /* 0x000fe200024050ff */
[-C--:B------:R-:W-:Y:S01]  /*84d0*/  FMUL R105, R105, R154.reuse ;  /* 0x0000009a69697220 */ /* 0x080fe20000400000 */
[----:B------:R-:W-:Y:S01]  /*84e0*/  F2FP.TF32.F32.PACK_B R23, R23 ;  /* 0x00000017ff17723e */ /* 0x000fe200024050ff */
[----:B------:R1:W-:Y:S01]  /*84f0*/  @P5 STG.E desc[UR36][R6.64+0x20], R15 ;  /* 0x0000200f06005986 */ /* 0x0003e2000c101924 */
[----:B------:R-:W-:Y:S01]  /*8500*/  F2FP.TF32.F32.PACK_B R95, R95 ;  /* 0x0000005fff5f723e */ /* 0x000fe200024050ff */
[-C--:B0-----:R-:W-:Y:S01]  /*8510*/  FMUL R21, R96, R154.reuse ;  /* 0x0000009a60157220 */ /* 0x081fe20000400000 */
[C---:B------:R-:W-:Y:S01]  /*8520*/  ISETP.GT.AND P5, PT, R0.reuse, 0x10, P3 ;  /* 0x000000100000780c */ /* 0x040fe20001fa4270 */
[----:B------:R-:W-:Y:S01]  /*8530*/  @P2 STG.E desc[UR36][R6.64+0x24], R93 ;  /* 0x0000245d06002986 */ /* 0x000fe2000c101924 */
[C---:B------:R-:W-:Y:S01]  /*8540*/  ISETP.GT.AND P2, PT, R0.reuse, 0x11, P3 ;  /* 0x000000110000780c */ /* 0x040fe20001f44270 */
[-C--:B------:R-:W-:Y:S01]  /*8550*/  FMUL R107, R107, R154.reuse ;  /* 0x0000009a6b6b7220 */ /* 0x080fe20000400000 */
[----:B------:R-:W-:Y:S01]  /*8560*/  F2FP.TF32.F32.PACK_B R21, R21 ;  /* 0x00000015ff15723e */ /* 0x000fe200024050ff */
[----:B------:R0:W-:Y:S01]  /*8570*/  @P1 STG.E desc[UR36][R12.64+0x20], R23 ;  /* 0x000020170c001986 */ /* 0x0001e2000c101924 */
[C---:B------:R-:W-:Y:S01]  /*8580*/  ISETP.GT.AND P1, PT, R0.reuse, 0x10, P0 ;  /* 0x000000100000780c */ /* 0x040fe20000724270 */
[-C--:B------:R-:W-:Y:S01]  /*8590*/  FMUL R109, R109, R154.reuse ;  /* 0x0000009a6d6d7220 */ /* 0x080fe20000400000 */
[----:B------:R-:W-:Y:S01]  /*85a0*/  F2FP.TF32.F32.PACK_B R97, R97 ;  /* 0x00000061ff61723e */ /* 0x000fe200024050ff */
[----:B------:R-:W-:Y:S01]  /*85b0*/  @P4 STG.E desc[UR36][R12.64+0x24], R95 ;  /* 0x0000245f0c004986 */ /* 0x000fe2000c101924 */
[----:B------:R-:W-:Y:S01]  /*85c0*/  ISETP.GT.AND P4, PT, R0, 0x11, P0 ;  /* 0x000000110000780c */ /* 0x000fe20000784270 */
[-C--:B-1----:R-:W-:Y:S01]  /*85d0*/  FMUL R15, R98, R154.reuse ;  /* 0x0000009a620f7220 */ /* 0x082fe20000400000 */
[----:B------:R-:W-:Y:S01]  /*85e0*/  F2FP.TF32.F32.PACK_B R99, R99 ;  /* 0x00000063ff63723e */ /* 0x000fe200024050ff */
[----:B------:R1:W-:Y:S01]  /*85f0*/  @P5 STG.E desc[UR36][R6.64+0x40], R21 ;  /* 0x0000401506005986 */ /* 0x0003e2000c101924 */
[C---:B------:R-:W-:Y:S01]  /*8600*/  ISETP.GT.AND P5, PT, R0.reuse, 0x18, P3 ;  /* 0x000000180000780c */ /* 0x040fe20001fa4270 */
[-C--:B------:R-:W-:Y:S01]  /*8610*/  FMUL R111, R111, R154.reuse ;  /* 0x0000009a6f6f7220 */ /* 0x080fe20000400000 */
[----:B------:R-:W-:Y:S01]  /*8620*/  F2FP.TF32.F32.PACK_B R15, R15 ;  /* 0x0000000fff0f723e */ /* 0x000fe200024050ff */
[----:B------:R-:W-:Y:S01]  /*8630*/  @P2 STG.E desc[UR36][R6.64+0x44], R97 ;  /* 0x0000446106002986 */ /* 0x000fe2000c101924 */
[----:B------:R-:W-:Y:S01]  /*8640*/  ISETP.GT.AND P2, PT, R0, 0x19, P3 ;  /* 0x000000190000780c */ /* 0x000fe20001f44270 */
[-C--:B0-----:R-:W-:Y:S01]  /*8650*/  FMUL R23, R100, R154.reuse ;  /* 0x0000009a64177220 */ /* 0x081fe20000400000 */
        /* <DEDUP_REMOVED lines=177> */
[----:B------:R-:W-:Y:S01]  /*9170*/  @P1 STG.E desc[UR36][R12.64+0x1a0], R23 ;  /* 0x0001a0170c001986 */ /* 0x000fe2000c101924 */
        /* <DEDUP_REMOVED lines=11> */
[-C--:B------:R-:W-:Y:S01]  /*9230*/  FMUL R33, R33, R154.reuse ;  /* 0x0000009a21217220 */ /* 0x080fe20000400000 */
[----:B------:R-:W-:Y:S01]  /*9240*/  ISETP.GT.AND P3, PT, R0, 0x79, P3 ;  /* 0x000000790000780c */ /* 0x000fe20001f64270 */
[----:B------:R-:W-:Y:S01]  /*9250*/  @P1 STG.E desc[UR36][R6.64+0x1c4], R145 ;  /* 0x0001c49106001986 */ /* 0x000fe2000c101924 */
[----:B------:R-:W-:Y:S01]  /*9260*/  ISETP.GT.AND P1, PT, R3, 0x80, PT ;  /* 0x000000800300780c */ /* 0x000fe20003f24270 */
[-C--:B------:R-:W-:Y:S01]  /*9270*/  FMUL R35, R35, R154.reuse ;  /* 0x0000009a23237220 */ /* 0x080fe20000400000 */
[----:B------:R-:W-:Y:S01]  /*9280*/  F2FP.TF32.F32.PACK_B R149, R149 ;  /* 0x00000095ff95723e */ /* 0x000fe200024050ff */
[----:B------:R1:W-:Y:S01]  /*9290*/  @P2 STG.E desc[UR36][R12.64+0x1c0], R15 ;  /* 0x0001c00f0c002986 */ /* 0x0003e2000c101924 */
[----:B------:R-:W-:Y:S01]  /*92a0*/  ISETP.GT.AND P2, PT, R3, 0x88, PT ;  /* 0x000000880300780c */ /* 0x000fe20003f44270 */
[-C--:B------:R-:W-:Y:S01]  /*92b0*/  FMUL R3, R148, R154.reuse ;  /* 0x0000009a94037220 */ /* 0x080fe20000400000 */
[-C--:B0-----:R-:W-:Y:S01]  /*92c0*/  FMUL R21, R150, R154.reuse ;  /* 0x0000009a96157220 */ /* 0x081fe20000400000 */
[----:B------:R-:W-:Y:S01]  /*92d0*/  @P4 STG.E desc[UR36][R12.64+0x1c4], R147 ;  /* 0x0001c4930c004986 */ /* 0x000fe2000c101924 */
[C---:B------:R-:W-:Y:S01]  /*92e0*/  ISETP.GT.AND P4, PT, R0.reuse, 0x78, P0 ;  /* 0x000000780000780c */ /* 0x040fe20000784270 */
[-C--:B------:R-:W-:Y:S01]  /*92f0*/  FMUL R37, R37, R154.reuse ;  /* 0x0000009a25257220 */ /* 0x080fe20000400000 */
[----:B------:R-:W-:Y:S01]  /*9300*/  ISETP.GT.AND P0, PT, R0, 0x79, P0 ;  /* 0x000000790000780c */ /* 0x000fe20000704270 */
[-C--:B------:R-:W-:Y:S01]  /*9310*/  FMUL R39, R39, R154.reuse ;  /* 0x0000009a27277220 */ /* 0x080fe20000400000 */
[----:B------:R-:W-:Y:S01]  /*9320*/  F2FP.TF32.F32.PACK_B R3, R3 ;  /* 0x00000003ff03723e */ /* 0x000fe200024050ff */
[-C--:B------:R-:W-:Y:S01]  /*9330*/  FMUL R41, R41, R154.reuse ;  /* 0x0000009a29297220 */ /* 0x080fe20000400000 */
[----:B------:R-:W-:Y:S01]  /*9340*/  F2FP.TF32.F32.PACK_B R21, R21 ;  /* 0x00000015ff15723e */ /* 0x000fe200024050ff */
[C---:B-1----:R-:W-:Y:S01]  /*9350*/  IMAD.SHL.U32 R15, R4.reuse, 0x200, RZ ;  /* 0x00000200040f7824 */ /* 0x042fe200078e00ff */
[----:B------:R-:W-:Y:S01]  /*9360*/  F2FP.TF32.F32.PACK_B R151, R151 ;  /* 0x00000097ff97723e */ /* 0x000fe200024050ff */
[----:B------:R0:W-:Y:S01]  /*9370*/  @P5 STG.E desc[UR36][R6.64+0x1e0], R3 ;  /* 0x0001e00306005986 */ /* 0x0001e2000c101924 */
[----:B------:R-:W-:Y:S01]  /*9380*/  SHF.L.U64.HI R5, R4, 0x9, R5 ;  /* 0x0000000904057819 */ /* 0x000fe20000010205 */
[----:B------:R-:W-:Y:S01]  /*9390*/  FMUL R43, R43, R154 ;  /* 0x0000009a2b2b7220 */ /* 0x000fe20000400000 */
[----:B------:R-:W-:Y:S01]  /*93a0*/  F2FP.TF32.F32.PACK_B R25, R25 ;  /* 0x00000019ff19723e */ /* 0x000fe200024050ff */
[----:B------:R-:W-:Y:S01]  /*93b0*/  @P3 STG.E desc[UR36][R6.64+0x1e4], R149 ;  /* 0x0001e49506003986 */ /* 0x000fe2000c101924 */
[----:B------:R-:W-:Y:S01]  /*93c0*/  IADD3 R4, P3, R15, R6, RZ ;  /* 0x000000060f047210 */ /* 0x000fe20007f7e0ff */
[----:B------:R-:W-:Y:S01]  /*93d0*/  FMUL R45, R45, R154 ;  /* 0x0000009a2d2d7220 */ /* 0x000fe20000400000 */
[----:B------:R-:W-:Y:S01]  /*93e0*/  F2FP.TF32.F32.PACK_B R27, R27 ;  /* 0x0000001bff1b723e */ /* 0x000fe200024050ff */
[----:B------:R1:W-:Y:S01]  /*93f0*/  @P4 STG.E desc[UR36][R12.64+0x1e0], R21 ;  /* 0x0001e0150c004986 */ /* 0x0003e2000c101924 */
[----:B------:R-:W-:Y:S01]  /*9400*/  IADD3 R14, P4, P5, R11, R6, R15 ;  /* 0x000000060b0e7210 */ /* 0x000fe20007d9e00f */
[-C--:B------:R-:W-:Y:S01]  /*9410*/  FMUL R47, R47, R154.reuse ;  /* 0x0000009a2f2f7220 */ /* 0x080fe20000400000 */
[----:B------:R-:W-:Y:S01]  /*9420*/  F2FP.TF32.F32.PACK_B R29, R29 ;  /* 0x0000001dff1d723e */ /* 0x000fe200024050ff */
[----:B------:R2:W-:Y:S01]  /*9430*/  @P0 STG.E desc[UR36][R12.64+0x1e4], R151 ;  /* 0x0001e4970c000986 */ /* 0x0005e2000c101924 */
[----:B------:R-:W-:Y:S01]  /*9440*/  ISETP.GT.AND P0, PT, R0, RZ, P1 ;  /* 0x000000ff0000720c */ /* 0x000fe20000f04270 */
[-C--:B0-----:R-:W-:Y:S01]  /*9450*/  FMUL R3, R24, R154.reuse ;  /* 0x0000009a18037220 */ /* 0x081fe20000400000 */
[----:B------:R-:W-:Y:S01]  /*9460*/  IADD3.X R15, R9, R7, R5, P4, P5 ;  /* 0x00000007090f7210 */ /* 0x000fe200027ea405 */
[----:B------:R-:W-:Y:S01]  /*9470*/  IMAD.X R5, R5, 0x1, R7, P3 ;  /* 0x0000000105057824 */ /* 0x000fe200018e0607 */
[C---:B------:R-:W-:Y:S01]  /*9480*/  ISETP.GT.AND P5, PT, R0.reuse, 0x1, P1 ;  /* 0x000000010000780c */ /* 0x040fe20000fa4270 */
[-C--:B------:R-:W-:Y:S01]  /*9490*/  FMUL R49, R49, R154.reuse ;  /* 0x0000009a31317220 */ /* 0x080fe20000400000 */
[----:B------:R-:W-:Y:S01]  /*94a0*/  ISETP.GT.AND P4, PT, R0, RZ, P2 ;  /* 0x000000ff0000720c */ /* 0x000fe20001784270 */
[-C--:B-1----:R-:W-:Y:S01]  /*94b0*/  FMUL R21, R26, R154.reuse ;  /* 0x0000009a1a157220 */ /* 0x082fe20000400000 */
[----:B------:R-:W-:Y:S01]  /*94c0*/  F2FP.TF32.F32.PACK_B R3, R3 ;  /* 0x00000003ff03723e */ /* 0x000fe200024050ff */
[----:B------:R-:W-:Y:S01]  /*94d0*/  FMUL R51, R51, R154 ;  /* 0x0000009a33337220 */ /* 0x000fe20000400000 */
[----:B------:R-:W-:Y:S01]  /*94e0*/  IADD3 R6, P3, R11, R4, RZ ;  /* 0x000000040b067210 */ /* 0x000fe20007f7e0ff */
[-C--:B--2---:R-:W-:Y:S01]  /*94f0*/  FMUL R13, R28, R154.reuse ;  /* 0x0000009a1c0d7220 */ /* 0x084fe20000400000 */
[----:B------:R-:W-:Y:S01]  /*9500*/  F2FP.TF32.F32.PACK_B R21, R21 ;  /* 0x00000015ff15723e */ /* 0x000fe200024050ff */
[----:B------:R0:W-:Y:S01]  /*9510*/  @P0 STG.E desc[UR36][R4.64], R3 ;  /* 0x0000000304000986 */ /* 0x0001e2000c101924 */
[C---:B------:R-:W-:Y:S01]  /*9520*/  ISETP.GT.AND P0, PT, R0.reuse, 0x1, P2 ;  /* 0x000000010000780c */ /* 0x040fe20001704270 */
[--C-:B------:R-:W-:Y:S01]  /*9530*/  IMAD.X R7, R9, 0x1, R5.reuse, P3 ;  /* 0x0000000109077824 */ /* 0x100fe200018e0605 */
[C---:B------:R-:W-:Y:S01]  /*9540*/  ISETP.GT.AND P3, PT, R0.reuse, 0x9, P1 ;  /* 0x000000090000780c */ /* 0x040fe20000f64270 */
[----:B------:R-:W-:Y:S01]  /*9550*/  @P5 STG.E desc[UR36][R4.64+0x4], R25 ;  /* 0x0000041904005986 */ /* 0x000fe2000c101924 */
[----:B------:R-:W-:Y:S01]  /*9560*/  F2FP.TF32.F32.PACK_B R13, R13 ;  /* 0x0000000dff0d723e */ /* 0x000fe200024050ff */
[----:B------:R-:W-:Y:S01]  /*9570*/  FMUL R53, R53, R154 ;  /* 0x0000009a35357220 */ /* 0x000fe20000400000 */
[----:B------:R-:W-:Y:S01]  /*9580*/  IADD3 R8, P5, R11, R4, RZ ;  /* 0x000000040b087210 */ /* 0x000fe20007fbe0ff */
[----:B------:R1:W-:Y:S01]  /*9590*/  @P4 STG.E desc[UR36][R6.64], R21 ;  /* 0x0000001506004986 */ /* 0x0003e2000c101924 */
[----:B------:R-:W-:Y:S01]  /*95a0*/  ISETP.GT.AND P4, PT, R0, 0x8, P1 ;  /* 0x000000080000780c */ /* 0x000fe20000f84270 */
[-C--:B------:R-:W-:Y:S01]  /*95b0*/  FMUL R11, R32, R154.reuse ;  /* 0x0000009a200b7220 */ /* 0x080fe20000400000 */
[----:B------:R-:W-:Y:S01]  /*95c0*/  F2FP.TF32.F32.PACK_B R31, R31 ;  /* 0x0000001fff1f723e */ /* 0x000fe200024050ff */
[-C--:B0-----:R-:W-:Y:S01]  /*95d0*/  FMUL R3, R30, R154.reuse ;  /* 0x0000009a1e037220 */ /* 0x081fe20000400000 */
[----:B------:R-:W-:Y:S01]  /*95e0*/  IMAD.X R9, R9, 0x1, R5, P5 ;  /* 0x0000000109097824 */ /* 0x000fe200028e0605 */
[----:B------:R-:W-:Y:S01]  /*95f0*/  @P0 STG.E desc[UR36][R6.64+0x4], R27 ;  /* 0x0000041b06000986 */ /* 0x000fe2000c101924 */
[C---:B------:R-:W-:Y:S01]  /*9600*/  ISETP.GT.AND P0, PT, R0.reuse, 0x8, P2 ;  /* 0x000000080000780c */ /* 0x040fe20001704270 */
[-C--:B------:R-:W-:Y:S01]  /*9610*/  FMUL R55, R55, R154.reuse ;  /* 0x0000009a37377220 */ /* 0x080fe20000400000 */
[----:B------:R-:W-:Y:S01]  /*9620*/  F2FP.TF32.F32.PACK_B R3, R3 ;  /* 0x00000003ff03723e */ /* 0x000fe200024050ff */
[----:B------:R-:W-:Y:S01]  /*9630*/  @P3 STG.E desc[UR36][R4.64+0x24], R29 ;  /* 0x0000241d04003986 */ /* 0x000fe2000c101924 */
[----:B------:R-:W-:Y:S01]  /*9640*/  ISETP.GT.AND P5, PT, R0, 0x10, P1 ;  /* 0x000000100000780c */ /* 0x000fe20000fa4270 */
[-C--:B-1----:R-:W-:Y:S01]  /*9650*/  FMUL R21, R36, R154.reuse ;  /* 0x0000009a24157220 */ /* 0x082fe20000400000 */
[C---:B------:R-:W-:Y:S01]  /*9660*/  ISETP.GT.AND P3, PT, R0.reuse, 0x11, P1 ;  /* 0x000000110000780c */ /* 0x040fe20000f64270 */
[----:B------:R0:W-:Y:S01]  /*9670*/  @P4 STG.E desc[UR36][R4.64+0x20], R13 ;  /* 0x0000200d04004986 */ /* 0x0001e2000c101924 */
[C---:B------:R-:W-:Y:S01]  /*9680*/  ISETP.GT.AND P4, PT, R0.reuse, 0x9, P2 ;  /* 0x000000090000780c */ /* 0x040fe20001784270 */
[-C--:B------:R-:W-:Y:S01]  /*9690*/  FMUL R57, R57, R154.reuse ;  /* 0x0000009a39397220 */ /* 0x080fe20000400000 */
[----:B------:R-:W-:Y:S01]  /*96a0*/  F2FP.TF32.F32.PACK_B R11, R11 ;  /* 0x0000000bff0b723e */ /* 0x000fe200024050ff */
[-C--:B------:R-:W-:Y:S01]  /*96b0*/  FMUL R59, R59, R154.reuse ;  /* 0x0000009a3b3b7220 */ /* 0x080fe20000400000 */
[----:B------:R-:W-:Y:S01]  /*96c0*/  F2FP.TF32.F32.PACK_B R33, R33 ;  /* 0x00000021ff21723e */ /* 0x000fe200024050ff */
[----:B------:R1:W-:Y:S01]  /*96d0*/  @P0 STG.E desc[UR36][R8.64+0x20], R3 ;  /* 0x0000200308000986 */ /* 0x0003e2000c101924 */
[----:B------:R-:W-:Y:S01]  /*96e0*/  ISETP.GT.AND P0, PT, R0, 0x10, P2 ;  /* 0x000000100000780c */ /* 0x000fe20001704270 */
[-C--:B------:R-:W-:Y:S01]  /*96f0*/  FMUL R61, R61, R154.reuse ;  /* 0x0000009a3d3d7220 */ /* 0x080fe20000400000 */
[----:B------:R-:W-:Y:S01]  /*9700*/  F2FP.TF32.F32.PACK_B R35, R35 ;  /* 0x00000023ff23723e */ /* 0x000fe200024050ff */
[-C--:B------:R-:W-:Y:S01]  /*9710*/  FMUL R63, R63, R154.reuse ;  /* 0x0000009a3f3f7220 */ /* 0x080fe20000400000 */
[----:B------:R-:W-:Y:S01]  /*9720*/  F2FP.TF32.F32.PACK_B R21, R21 ;  /* 0x00000015ff15723e */ /* 0x000fe200024050ff */
[-C--:B0-----:R-:W-:Y:S01]  /*9730*/  FMUL R13, R34, R154.reuse ;  /* 0x0000009a220d7220 */ /* 0x081fe20000400000 */
[----:B------:R-:W-:Y:S01]  /*9740*/  F2FP.TF32.F32.PACK_B R37, R37 ;  /* 0x00000025ff25723e */ /* 0x000fe200024050ff */
[----:B------:R-:W-:Y:S01]  /*9750*/  @P4 STG.E desc[UR36][R14.64+0x24], R31 ;  /* 0x0000241f0e004986 */ /* 0x000fe2000c101924 */
[C---:B------:R-:W-:Y:S01]  /*9760*/  ISETP.GT.AND P4, PT, R0.reuse, 0x11, P2 ;  /* 0x000000110000780c */ /* 0x040fe20001784270 */
[----:B------:R-:W-:Y:S01]  /*9770*/  FMUL R65, R65, R154 ;  /* 0x0000009a41417220 */ /* 0x000fe20000400000 */
[----:B------:R-:W-:Y:S01]  /*9780*/  F2FP.TF32.F32.PACK_B R13, R13 ;  /* 0x0000000dff0d723e */ /* 0x000fe200024050ff */
[----:B------:R0:W-:Y:S01]  /*9790*/  @P5 STG.E desc[UR36][R4.64+0x40], R11 ;  /* 0x0000400b04005986 */ /* 0x0001e2000c101924 */
[----:B------:R-:W-:Y:S01]  /*97a0*/  ISETP.GT.AND P5, PT, R0, 0x18, P1 ;  /* 0x000000180000780c */ /* 0x000fe20000fa4270 */
[----:B------:R-:W-:-:S02]  /*97b0*/  @P0 IMAD.MOV.U32 R6, RZ, RZ, R14 ;  /* 0x000000ffff060224 */ /* 0x000fc400078e000e */
[-C--:B-1----:R-:W-:Y:S01]  /*97c0*/  FMUL R3, R38, R154.reuse ;  /* 0x0000009a26037220 */ /* 0x082fe20000400000 */
[--C-:B------:R-:W-:Y:S01]  /*97d0*/  @P0 IMAD.MOV.U32 R7, RZ, RZ, R15.reuse ;  /* 0x000000ffff070224 */ /* 0x100fe200078e000f */
[----:B------:R-:W-:Y:S01]  /*97e0*/  @P3 STG.E desc[UR36][R4.64+0x44], R33 ;  /* 0x0000442104003986 */ /* 0x000fe2000c101924 */
[----:B------:R-:W-:Y:S01]  /*97f0*/  ISETP.GT.AND P3, PT, R0, 0x19, P1 ;  /* 0x000000190000780c */ /* 0x000fe20000f64270 */
[-C--:B------:R-:W-:Y:S01]  /*9800*/  FMUL R9, R40, R154.reuse ;  /* 0x0000009a28097220 */ /* 0x080fe20000400000 */
[----:B------:R-:W-:Y:S01]  /*9810*/  F2FP.TF32.F32.PACK_B R3, R3 ;  /* 0x00000003ff03723e */ /* 0x000fe200024050ff */
[----:B------:R1:W-:Y:S01]  /*9820*/  @P0 STG.E desc[UR36][R6.64+0x40], R13 ;  /* 0x0000400d06000986 */ /* 0x0003e2000c101924 */
[----:B------:R-:W-:Y:S01]  /*9830*/  ISETP.GT.AND P0, PT, R0, 0x18, P2 ;  /* 0x000000180000780c */ /* 0x000fe20001704270 */
[-C--:B------:R-:W-:Y:S01]  /*9840*/  FMUL R67, R67, R154.reuse ;  /* 0x0000009a43437220 */ /* 0x080fe20000400000 */
[----:B------:R-:W-:Y:S01]  /*9850*/  F2FP.TF32.F32.PACK_B R39, R39 ;  /* 0x00000027ff27723e */ /* 0x000fe200024050ff */
[-C--:B0-----:R-:W-:Y:S01]  /*9860*/  FMUL R11, R42, R154.reuse ;  /* 0x0000009a2a0b7220 */ /* 0x081fe20000400000 */
[----:B------:R-:W-:Y:S01]  /*9870*/  F2FP.TF32.F32.PACK_B R9, R9 ;  /* 0x00000009ff09723e */ /* 0x000fe200024050ff */
[-C--:B------:R-:W-:Y:S01]  /*9880*/  FMUL R69, R69, R154.reuse ;  /* 0x0000009a45457220 */ /* 0x080fe20000400000 */
[----:B------:R-:W-:Y:S01]  /*9890*/  F2FP.TF32.F32.PACK_B R41, R41 ;  /* 0x00000029ff29723e */ /* 0x000fe200024050ff */
[-C--:B------:R-:W-:Y:S01]  /*98a0*/  FMUL R71, R71, R154.reuse ;  /* 0x0000009a47477220 */ /* 0x080fe20000400000 */
[----:B------:R-:W-:Y:S01]  /*98b0*/  F2FP.TF32.F32.PACK_B R11, R11 ;  /* 0x0000000bff0b723e */ /* 0x000fe200024050ff */
[-C--:B------:R-:W-:Y:S01]  /*98c0*/  FMUL R73, R73, R154.reuse ;  /* 0x0000009a49497220 */ /* 0x080fe20000400000 */
[----:B------:R-:W-:Y:S01]  /*98d0*/  F2FP.TF32.F32.PACK_B R43, R43 ;  /* 0x0000002bff2b723e */ /* 0x000fe200024050ff */
[--C-:B-1----:R-:W-:Y:S01]  /*98e0*/  @P4 IMAD.MOV.U32 R6, RZ, RZ, R14.reuse ;  /* 0x000000ffff064224 */ /* 0x102fe200078e000e */
[----:B------:R-:W-:Y:S01]  /*98f0*/  F2FP.TF32.F32.PACK_B R45, R45 ;  /* 0x0000002dff2d723e */ /* 0x000fe200024050ff */
[--C-:B------:R-:W-:Y:S01]  /*9900*/  @P4 IMAD.MOV.U32 R7, RZ, RZ, R15.reuse ;  /* 0x000000ffff074224 */ /* 0x100fe200078e000f */
[----:B------:R-:W-:Y:S01]  /*9910*/  F2FP.TF32.F32.PACK_B R47, R47 ;  /* 0x0000002fff2f723e */ /* 0x000fe200024050ff */
[-C--:B------:R-:W-:Y:S01]  /*9920*/  FMUL R75, R75, R154.reuse ;  /* 0x0000009a4b4b7220 */ /* 0x080fe20000400000 */
[----:B------:R-:W-:Y:S01]  /*9930*/  F2FP.TF32.F32.PACK_B R49, R49 ;  /* 0x00000031ff31723e */ /* 0x000fe200024050ff */
[-C--:B------:R-:W-:Y:S01]  /*9940*/  FMUL R77, R77, R154.reuse ;  /* 0x0000009a4d4d7220 */ /* 0x080fe20000400000 */
[----:B------:R0:W-:Y:S01]  /*9950*/  @P4 STG.E desc[UR36][R6.64+0x44], R35 ;  /* 0x0000442306004986 */ /* 0x0001e2000c101924 */
[C---:B------:R-:W-:Y:S01]  /*9960*/  ISETP.GT.AND P4, PT, R0.reuse, 0x19, P2 ;  /* 0x000000190000780c */ /* 0x040fe20001784270 */
[-C--:B------:R-:W-:Y:S01]  /*9970*/  FMUL R79, R79, R154.reuse ;  /* 0x0000009a4f4f7220 */ /* 0x080fe20000400000 */
[----:B------:R-:W-:Y:S01]  /*9980*/  F2FP.TF32.F32.PACK_B R51, R51 ;  /* 0x00000033ff33723e */ /* 0x000fe200024050ff */
[----:B------:R1:W-:Y:S01]  /*9990*/  @P5 STG.E desc[UR36][R4.64+0x60], R21 ;  /* 0x0000601504005986 */ /* 0x0003e2000c101924 */
[----:B------:R-:W-:Y:S01]  /*99a0*/  ISETP.GT.AND P5, PT, R0, 0x20, P1 ;  /* 0x000000200000780c */ /* 0x000fe20000fa4270 */
[-C--:B------:R-:W-:Y:S01]  /*99b0*/  FMUL R13, R80, R154.reuse ;  /* 0x0000009a500d7220 */ /* 0x080fe20000400000 */
[----:B------:R-:W-:Y:S01]  /*99c0*/  F2FP.TF32.F32.PACK_B R53, R53 ;  /* 0x00000035ff35723e */ /* 0x000fe200024050ff */
[----:B------:R-:W-:Y:S01]  /*99d0*/  @P3 STG.E desc[UR36][R4.64+0x64], R37 ;  /* 0x0000642504003986 */ /* 0x000fe2000c101924 */
[----:B------:R-:W-:Y:S01]  /*99e0*/  ISETP.GT.AND P3, PT, R0, 0x21, P1 ;  /* 0x000000210000780c */ /* 0x000fe20000f64270 */
[-C--:B------:R-:W-:Y:S01]  /*99f0*/  FMUL R81, R81, R154.reuse ;  /* 0x0000009a51517220 */ /* 0x080fe20000400000 */
[----:B------:R-:W-:Y:S01]  /*9a00*/  F2FP.TF32.F32.PACK_B R55, R55 ;  /* 0x00000037ff37723e */ /* 0x000fe200024050ff */
[----:B0-----:R-:W-:Y:S01]  /*9a10*/  @P0 IMAD.MOV.U32 R6, RZ, RZ, R14 ;  /* 0x000000ffff060224 */ /* 0x001fe200078e000e */
[----:B------:R-:W-:Y:S01]  /*9a20*/  F2FP.TF32.F32.PACK_B R57, R57 ;  /* 0x00000039ff39723e */ /* 0x000fe200024050ff */
[----:B------:R-:W-:Y:S01]  /*9a30*/  @P0 IMAD.MOV.U32 R7, RZ, RZ, R15 ;  /* 0x000000ffff070224 */ /* 0x000fe200078e000f */
[----:B------:R-:W-:Y:S01]  /*9a40*/  F2FP.TF32.F32.PACK_B R59, R59 ;  /* 0x0000003bff3b723e */ /* 0x000fe200024050ff */
[-C--:B------:R-:W-:Y:S01]  /*9a50*/  FMUL R83, R83, R154.reuse ;  /* 0x0000009a53537220 */ /* 0x080fe20000400000 */
[----:B------:R-:W-:Y:S01]  /*9a60*/  F2FP.TF32.F32.PACK_B R61, R61 ;  /* 0x0000003dff3d723e */ /* 0x000fe200024050ff */
[-C--:B-1----:R-:W-:Y:S01]  /*9a70*/  FMUL R21, R84, R154.reuse ;  /* 0x0000009a54157220 */ /* 0x082fe20000400000 */
[----:B------:R0:W-:Y:S01]  /*9a80*/  @P0 STG.E desc[UR36][R6.64+0x60], R3 ;  /* 0x0000600306000986 */ /* 0x0001e2000c101924 */
[----:B------:R-:W-:Y:S01]  /*9a90*/  ISETP.GT.AND P0, PT, R0, 0x20, P2 ;  /* 0x000000200000780c */ /* 0x000fe20001704270 */
[-C--:B------:R-:W-:Y:S01]  /*9aa0*/  FMUL R85, R85, R154.reuse ;  /* 0x0000009a55557220 */ /* 0x080fe20000400000 */
[----:B------:R-:W-:Y:S01]  /*9ab0*/  F2FP.TF32.F32.PACK_B R63, R63 ;  /* 0x0000003fff3f723e */ /* 0x000fe200024050ff */
[----:B------:R-:W-:Y:S01]  /*9ac0*/  FMUL R87, R87, R154 ;  /* 0x0000009a57577220 */ /* 0x000fe20000400000 */
[----:B------:R-:W-:-:S02]  /*9ad0*/  F2FP.TF32.F32.PACK_B R65, R65 ;  /* 0x00000041ff41723e */ /* 0x000fc400024050ff */
[----:B------:R-:W-:Y:S02]  /*9ae0*/  F2FP.TF32.F32.PACK_B R67, R67 ;  /* 0x00000043ff43723e */ /* 0x000fe400024050ff */
[----:B------:R-:W-:Y:S02]  /*9af0*/  F2FP.TF32.F32.PACK_B R69, R69 ;  /* 0x00000045ff45723e */ /* 0x000fe400024050ff */
[----:B------:R-:W-:Y:S01]  /*9b00*/  F2FP.TF32.F32.PACK_B R71, R71 ;  /* 0x00000047ff47723e */ /* 0x000fe200024050ff */
[----:B0-----:R-:W-:Y:S02]  /*9b10*/  @P4 IMAD.MOV.U32 R6, RZ, RZ, R14 ;  /* 0x000000ffff064224 */ /* 0x001fe400078e000e */
[----:B------:R-:W-:Y:S01]  /*9b20*/  FMUL R3, R44, R154 ;  /* 0x0000009a2c037220 */ /* 0x000fe20000400000 */
[----:B------:R-:W-:Y:S01]  /*9b30*/  @P4 IMAD.MOV.U32 R7, RZ, RZ, R15 ;  /* 0x000000ffff074224 */ /* 0x000fe200078e000f */
[----:B------:R-:W-:Y:S02]  /*9b40*/  F2FP.TF32.F32.PACK_B R73, R73 ;  /* 0x00000049ff49723e */ /* 0x000fe400024050ff */
[----:B------:R-:W-:-:S02]  /*9b50*/  F2FP.TF32.F32.PACK_B R75, R75 ;  /* 0x0000004bff4b723e */ /* 0x000fc400024050ff */
[----:B------:R0:W-:Y:S01]  /*9b60*/  @P4 STG.E desc[UR36][R6.64+0x64], R39 ;  /* 0x0000642706004986 */ /* 0x0001e2000c101924 */
[C---:B------:R-:W-:Y:S02]  /*9b70*/  ISETP.GT.AND P4, PT, R0.reuse, 0x21, P2 ;  /* 0x000000210000780c */ /* 0x040fe40001784270 */
[----:B------:R-:W-:Y:S01]  /*9b80*/  F2FP.TF32.F32.PACK_B R3, R3 ;  /* 0x00000003ff03723e */ /* 0x000fe200024050ff */
[----:B------:R1:W-:Y:S01]  /*9b90*/  @P5 STG.E desc[UR36][R4.64+0x80], R9 ;  /* 0x0000800904005986 */ /* 0x0003e2000c101924 */
[C---:B------:R-:W-:Y:S02]  /*9ba0*/  ISETP.GT.AND P5, PT, R0.reuse, 0x28, P1 ;  /* 0x000000280000780c */ /* 0x040fe40000fa4270 */
[----:B------:R-:W-:Y:S01]  /*9bb0*/  F2FP.TF32.F32.PACK_B R77, R77 ;  /* 0x0000004dff4d723e */ /* 0x000fe200024050ff */
[----:B------:R-:W-:Y:S01]  /*9bc0*/  @P3 STG.E desc[UR36][R4.64+0x84], R41 ;  /* 0x0000842904003986 */ /* 0x000fe2000c101924 */
[----:B------:R-:W-:Y:S02]  /*9bd0*/  ISETP.GT.AND P3, PT, R0, 0x29, P1 ;  /* 0x000000290000780c */ /* 0x000fe40000f64270 */
[----:B------:R-:W-:Y:S01]  /*9be0*/  F2FP.TF32.F32.PACK_B R79, R79 ;  /* 0x0000004fff4f723e */ /* 0x000fe200024050ff */
[----:B0-----:R-:W-:Y:S01]  /*9bf0*/  @P0 IMAD.MOV.U32 R6, RZ, RZ, R14 ;  /* 0x000000ffff060224 */ /* 0x001fe200078e000e */
[----:B------:R-:W-:Y:S01]  /*9c00*/  F2FP.TF32.F32.PACK_B R13, R13 ;  /* 0x0000000dff0d723e */ /* 0x000fe200024050ff */
[----:B------:R-:W-:Y:S01]  /*9c10*/  @P0 IMAD.MOV.U32 R7, RZ, RZ, R15 ;  /* 0x000000ffff070224 */ /* 0x000fe200078e000f */
[----:B------:R-:W-:Y:S01]  /*9c20*/  F2FP.TF32.F32.PACK_B R81, R81 ;  /* 0x00000051ff51723e */ /* 0x000fe200024050ff */
[----:B-1----:R-:W-:Y:S01]  /*9c30*/  FMUL R9, R46, R154 ;  /* 0x0000009a2e097220 */ /* 0x002fe20000400000 */
[----:B------:R-:W-:-:S02]  /*9c40*/  F2FP.TF32.F32.PACK_B R83, R83 ;  /* 0x00000053ff53723e */ /* 0x000fc400024050ff */
[----:B------:R0:W-:Y:S01]  /*9c50*/  @P0 STG.E desc[UR36][R6.64+0x80], R11 ;  /* 0x0000800b06000986 */ /* 0x0001e2000c101924 */
[----:B------:R-:W-:Y:S02]  /*9c60*/  ISETP.GT.AND P0, PT, R0, 0x28, P2 ;  /* 0x000000280000780c */ /* 0x000fe40001704270 */
[----:B------:R-:W-:Y:S02]  /*9c70*/  F2FP.TF32.F32.PACK_B R9, R9 ;  /* 0x00000009ff09723e */ /* 0x000fe400024050ff */
[----:B------:R-:W-:Y:S02]  /*9c80*/  F2FP.TF32.F32.PACK_B R21, R21 ;  /* 0x00000015ff15723e */ /* 0x000fe400024050ff */
[----:B------:R-:W-:Y:S02]  /*9c90*/  F2FP.TF32.F32.PACK_B R85, R85 ;  /* 0x00000055ff55723e */ /* 0x000fe400024050ff */
[----:B------:R-:W-:Y:S01]  /*9ca0*/  F2FP.TF32.F32.PACK_B R87, R87 ;  /* 0x00000057ff57723e */ /* 0x000fe200024050ff */
[----:B0-----:R-:W-:-:S02]  /*9cb0*/  @P4 IMAD.MOV.U32 R6, RZ, RZ, R14 ;  /* 0x000000ffff064224 */ /* 0x001fc400078e000e */
[----:B------:R-:W-:Y:S01]  /*9cc0*/  FMUL R11, R48, R154 ;  /* 0x0000009a300b7220 */ /* 0x000fe20000400000 */
[----:B------:R-:W-:-:S04]  /*9cd0*/  @P4 IMAD.MOV.U32 R7, RZ, RZ, R15 ;  /* 0x000000ffff074224 */ /* 0x000fc800078e000f */
[----:B------:R-:W-:Y:S01]  /*9ce0*/  F2FP.TF32.F32.PACK_B R11, R11 ;  /* 0x0000000bff0b723e */ /* 0x000fe200024050ff */
[----:B------:R0:W-:Y:S01]  /*9cf0*/  @P4 STG.E desc[UR36][R6.64+0x84], R43 ;  /* 0x0000842b06004986 */ /* 0x0001e2000c101924 */
[----:B------:R-:W-:-:S03]  /*9d00*/  ISETP.GT.AND P4, PT, R0, 0x29, P2 ;  /* 0x000000290000780c */ /* 0x000fc60001784270 */
[----:B------:R1:W-:Y:S01]  /*9d10*/  @P5 STG.E desc[UR36][R4.64+0xa0], R3 ;  /* 0x0000a00304005986 */ /* 0x0003e2000c101924 */
[----:B------:R-:W-:-:S03]  /*9d20*/  ISETP.GT.AND P5, PT, R0, 0x30, P1 ;  /* 0x000000300000780c */ /* 0x000fc60000fa4270 */
[----:B------:R-:W-:Y:S01]  /*9d30*/  @P3 STG.E desc[UR36][R4.64+0xa4], R45 ;  /* 0x0000a42d04003986 */ /* 0x000fe2000c101924 */
[----:B------:R-:W-:Y:S01]  /*9d40*/  ISETP.GT.AND P3, PT, R0, 0x31, P1 ;  /* 0x000000310000780c */ /* 0x000fe20000f64270 */
[----:B0-----:R-:W-:Y:S02]  /*9d50*/  @P0 IMAD.MOV.U32 R6, RZ, RZ, R14 ;  /* 0x000000ffff060224 */ /* 0x001fe400078e000e */
[----:B------:R-:W-:Y:S02]  /*9d60*/  @P0 IMAD.MOV.U32 R7, RZ, RZ, R15 ;  /* 0x000000ffff070224 */ /* 0x000fe400078e000f */
[----:B-1----:R-:W-:-:S03]  /*9d70*/  FMUL R3, R50, R154 ;  /* 0x0000009a32037220 */ /* 0x002fc60000400000 */
[----:B------:R0:W-:Y:S01]  /*9d80*/  @P0 STG.E desc[UR36][R6.64+0xa0], R9 ;  /* 0x0000a00906000986 */ /* 0x0001e2000c101924 */
[----:B------:R-:W-:Y:S02]  /*9d90*/  ISETP.GT.AND P0, PT, R0, 0x30, P2 ;  /* 0x000000300000780c */ /* 0x000fe40001704270 */
[----:B------:R-:W-:Y:S01]  /*9da0*/  F2FP.TF32.F32.PACK_B R3, R3 ;  /* 0x00000003ff03723e */ /* 0x000fe200024050ff */
[----:B0-----:R-:W-:Y:S02]  /*9db0*/  @P4 IMAD.MOV.U32 R6, RZ, RZ, R14 ;  /* 0x000000ffff064224 */ /* 0x001fe400078e000e */
        /* <DEDUP_REMOVED lines=69> */
[----:B------:R-:W-:Y:S01]  /*a210*/  @P3 STG.E desc[UR36][R4.64+0x144], R65 ;  /* 0x0001444104003986 */ /* 0x000fe2000c101924 */
[----:B------:R-:W-:-:S03]  /*a220*/  ISETP.GT.AND P3, PT, R0, 0x59, P1 ;  /* 0x000000590000780c */ /* 0x000fc60000f64270 */
[----:B------:R1:W-:Y:S01]  /*a230*/  @P5 STG.E desc[UR36][R4.64+0x140], R9 ;  /* 0x0001400904005986 */ /* 0x0003e2000c101924 */
[----:B------:R-:W-:Y:S01]  /*a240*/  ISETP.GT.AND P5, PT, R0, 0x58, P1 ;  /* 0x000000580000780c */ /* 0x000fe20000fa4270 */
[----:B0-----:R-:W-:Y:S02]  /*a250*/  @P0 IMAD.MOV.U32 R6, RZ, RZ, R14 ;  /* 0x000000ffff060224 */ /* 0x001fe400078e000e */
[----:B------:R-:W-:-:S05]  /*a260*/  @P0 IMAD.MOV.U32 R7, RZ, RZ, R15 ;  /* 0x000000ffff070224 */ /* 0x000fca00078e000f */
[----:B------:R0:W-:Y:S01]  /*a270*/  @P0 STG.E desc[UR36][R6.64+0x140], R11 ;  /* 0x0001400b06000986 */ /* 0x0001e2000c101924 */
[----:B------:R-:W-:Y:S01]  /*a280*/  ISETP.GT.AND P0, PT, R0, 0x58, P2 ;  /* 0x000000580000780c */ /* 0x000fe20001704270 */
[----:B-1----:R-:W-:-:S05]  /*a290*/  FMUL R9, R70, R154 ;  /* 0x0000009a46097220 */ /* 0x002fca0000400000 */
        /* <DEDUP_REMOVED lines=50> */
[----:B------:R-:W-:-:S05]  /*a5c0*/  @P4 IMAD.MOV.U32 R7, RZ, RZ, R15 ;  /* 0x000000ffff074224 */ /* 0x000fca00078e000f */
[----:B------:R0:W-:Y:S01]  /*a5d0*/  @P4 STG.E desc[UR36][R6.64+0x1a4], R79 ;  /* 0x0001a44f06004986 */ /* 0x0001e2000c101924 */
[----:B------:R-:W-:-:S03]  /*a5e0*/  ISETP.GT.AND P4, PT, R0, 0x71, P2 ;  /* 0x000000710000780c */ /* 0x000fc60001784270 */
[----:B------:R-:W-:Y:S01]  /*a5f0*/  @P3 STG.E desc[UR36][R4.64+0x1c0], R13 ;  /* 0x0001c00d04003986 */ /* 0x000fe2000c101924 */
[C---:B------:R-:W-:Y:S02]  /*a600*/  ISETP.GT.AND P3, PT, R0.reuse, 0x78, P1 ;  /* 0x000000780000780c */ /* 0x040fe40000f64270 */
[C---:B------:R-:W-:Y:S01]  /*a610*/  ISETP.GT.AND P1, PT, R0.reuse, 0x79, P1 ;  /* 0x000000790000780c */ /* 0x040fe20000f24270 */
[----:B------:R-:W-:Y:S01]  /*a620*/  @P5 STG.E desc[UR36][R4.64+0x1c4], R81 ;  /* 0x0001c45104005986 */ /* 0x000fe2000c101924 */
[C---:B------:R-:W-:Y:S02]  /*a630*/  ISETP.GT.AND P5, PT, R0.reuse, 0x78, P2 ;  /* 0x000000780000780c */ /* 0x040fe400017a4270 */
[----:B------:R-:W-:Y:S01]  /*a640*/  ISETP.GT.AND P2, PT, R0, 0x79, P2 ;  /* 0x000000790000780c */ /* 0x000fe20001744270 */
[----:B0-----:R-:W-:Y:S02]  /*a650*/  @P0 IMAD.MOV.U32 R6, RZ, RZ, R14 ;  /* 0x000000ffff060224 */ /* 0x001fe400078e000e */
[----:B------:R-:W-:-:S05]  /*a660*/  @P0 IMAD.MOV.U32 R7, RZ, RZ, R15 ;  /* 0x000000ffff070224 */ /* 0x000fca00078e000f */
[----:B------:R0:W-:Y:S02]  /*a670*/  @P0 STG.E desc[UR36][R6.64+0x1c0], R3 ;  /* 0x0001c00306000986 */ /* 0x0001e4000c101924 */
[----:B0-----:R-:W-:Y:S02]  /*a680*/  @P4 IMAD.MOV.U32 R6, RZ, RZ, R14 ;  /* 0x000000ffff064224 */ /* 0x001fe400078e000e */
[----:B------:R-:W-:-:S05]  /*a690*/  @P4 IMAD.MOV.U32 R7, RZ, RZ, R15 ;  /* 0x000000ffff074224 */ /* 0x000fca00078e000f */
[----:B------:R-:W-:Y:S04]  /*a6a0*/  @P4 STG.E desc[UR36][R6.64+0x1c4], R83 ;  /* 0x0001c45306004986 */ /* 0x000fe8000c101924 */
[----:B------:R-:W-:Y:S04]  /*a6b0*/  @P3 STG.E desc[UR36][R4.64+0x1e0], R21 ;  /* 0x0001e01504003986 */ /* 0x000fe8000c101924 */
[----:B------:R0:W-:Y:S02]  /*a6c0*/  @P1 STG.E desc[UR36][R4.64+0x1e4], R85 ;  /* 0x0001e45504001986 */ /* 0x0001e4000c101924 */
[----:B0-----:R-:W-:-:S02]  /*a6d0*/  @P5 IMAD.MOV.U32 R4, RZ, RZ, R14 ;  /* 0x000000ffff045224 */ /* 0x001fc400078e000e */
[----:B------:R-:W-:-:S05]  /*a6e0*/  @P5 IMAD.MOV.U32 R5, RZ, RZ, R15 ;  /* 0x000000ffff055224 */ /* 0x000fca00078e000f */
[----:B------:R0:W-:Y:S04]  /*a6f0*/  @P5 STG.E desc[UR36][R4.64+0x1e0], R9 ;  /* 0x0001e00904005986 */ /* 0x0001e8000c101924 */
[----:B------:R0:W-:Y:S02]  /*a700*/  @P2 STG.E desc[UR36][R14.64+0x1e4], R87 ;  /* 0x0001e4570e002986 */ /* 0x0001e4000c101924 */
.L_x_280:
[----:B------:R-:W-:Y:S05]  /*a710*/  BSYNC B0 ;  /* 0x0000000000007941 */ /* 0x000fea0003800000 */
.L_x_28:
[----:B------:R-:W-:Y:S01]  /*a720*/  ULDC UR4, c[0x0][0xc] ;  /* 0x0000030000047ab9 */ /* 0x000fe20000000800 */
[----:B------:R-:W-:Y:S01]  /*a730*/  ULDC UR5, c[0x0][0x10] ;  /* 0x0000040000057ab9 */ /* 0x000fe20000000800 */
[----:B---3--:R-:W3:Y:S01]  /*a740*/  LDC R3, c[0x0][0x14] ;  /* 0x00000500ff037b82 */ /* 0x008ee20000000800 */
[----:B------:R-:W-:Y:S01]  /*a750*/  UIMAD.WIDE.U32 UR4, UR4, UR5, URZ ;  /* 0x00000005040472a5 */ /* 0x000fe2000f8e003f */
[----:B------:R-:W-:Y:S01]  /*a760*/  PRMT R0, RZ, 0x7610, R0 ;  /* 0x00007610ff007816 */ /* 0x000fe20000000000 */
[----:B------:R-:W-:Y:S02]  /*a770*/  IMAD.MOV.U32 R153, RZ, RZ, -0x1 ;  /* 0xffffffffff997424 */ /* 0x000fe400078e00ff */
[----:B------:R-:W-:Y:S02]  /*a780*/  IMAD.MOV.U32 R23, RZ, RZ, -0x1 ;  /* 0xffffffffff177424 */ /* 0x000fe400078e00ff */
[----:B---3--:R-:W-:-:S04]  /*a790*/  IMAD.WIDE.U32 R16, R3, UR4, R16 ;  /* 0x0000000403107c25 */ /* 0x008fc8000f8e0010 */
[----:B------:R-:W-:Y:S01]  /*a7a0*/  IMAD R3, R3, UR5, RZ ;  /* 0x0000000503037c24 */ /* 0x000fe2000f8e02ff */
[----:B------:R-:W-:Y:S02]  /*a7b0*/  ULDC.64 UR4, c[0x0][0x650] ;  /* 0x0001940000047ab9 */ /* 0x000fe40000000a00 */
[----:B------:R-:W-:Y:S01]  /*a7c0*/  ISETP.GE.U32.AND P0, PT, R16, UR4, PT ;  /* 0x0000000410007c0c */ /* 0x000fe2000bf06070 */
[----:B------:R-:W-:-:S05]  /*a7d0*/  IMAD.IADD R17, R17, 0x1, R3 ;  /* 0x0000000111117824 */ /* 0x000fca00078e0203 */
[----:B------:R-:W-:-:S13]  /*a7e0*/  ISETP.GE.U32.AND.EX P0, PT, R17, UR5, PT, P0 ;  /* 0x0000000511007c0c */ /* 0x000fda000bf06100 */
[----:B------:R-:W-:Y:S05]  /*a7f0*/  @P0 BRA `(.L_x_281) ;  /* 0x0000000400640947 */ /* 0x000fea0003800000 */
[----:B------:R-:W3:Y:S01]  /*a800*/  S2R R12, SR_CTAID.X ;  /* 0x00000000000c7919 */ /* 0x000ee20000002500 */
[----:B0-2---:R-:W0:Y:S01]  /*a810*/  LDC.64 R10, c[0x0][0x628] ;  /* 0x00018a00ff0a7b82 */ /* 0x005e220000000a00 */
[----:B------:R-:W-:Y:S01]  /*a820*/  ULDC UR4, c[0x0][0x150] ;  /* 0x0000540000047ab9 */ /* 0x000fe20000000800 */
[----:B------:R-:W-:Y:S01]  /*a830*/  IMAD.MOV.U32 R8, RZ, RZ, R16 ;  /* 0x000000ffff087224 */ /* 0x000fe200078e0010 */
[----:B------:R-:W2:Y:S01]  /*a840*/  S2R R24, SR_CTAID.Y ;  /* 0x0000000000187919 */ /* 0x000ea20000002600 */
[----:B------:R-:W-:-:S04]  /*a850*/  IMAD.MOV.U32 R9, RZ, RZ, R17 ;  /* 0x000000ffff097224 */ /* 0x000fc800078e0011 */
[----:B------:R-:W1:Y:S08]  /*a860*/  LDC R21, c[0x0][0x144] ;  /* 0x00005100ff157b82 */ /* 0x000e700000000800 */
[----:B------:R-:W1:Y:S08]  /*a870*/  LDC R0, c[0x0][0x630] ;  /* 0x00018c00ff007b82 */ /* 0x000e700000000800 */
[----:B------:R-:W1:Y:S01]  /*a880*/  LDC.64 R14, c[0x0][0x620] ;  /* 0x00018800ff0e7b82 */ /* 0x000e620000000a00 */
[----:B0-----:R-:W-:-:S04]  /*a890*/  ISETP.NE.U32.AND P0, PT, R10, RZ, PT ;  /* 0x000000ff0a00720c */ /* 0x001fc80003f05070 */
[----:B------:R-:W-:Y:S02]  /*a8a0*/  ISETP.NE.AND.EX P0, PT, R11, RZ, PT, P0 ;  /* 0x000000ff0b00720c */ /* 0x000fe40003f05300 */
[----:B---3--:R-:W-:-:S05]  /*a8b0*/  I2FP.F32.U32 R3, R12 ;  /* 0x0000000c00037245 */ /* 0x008fca0000201000 */
[----:B------:R-:W-:-:S04]  /*a8c0*/  FMUL R3, R3, UR4 ;  /* 0x0000000403037c20 */ /* 0x000fc80008400000 */
[----:B------:R0:W3:Y:S02]  /*a8d0*/  F2I.U32.TRUNC.NTZ R20, R3 ;  /* 0x0000000300147305 */ /* 0x0000e4000020f000 */
[----:B--2---:R-:W-:Y:S05]  /*a8e0*/  @!P0 BRA `(.L_x_282) ;  /* 0x0000000000288947 */ /* 0x004fea0003800000 */
[----:B0-----:R-:W0:Y:S02]  /*a8f0*/  LDC R3, c[0x0][0x634] ;  /* 0x00018d00ff037b82 */ /* 0x001e240000000800 */
        /* <DEDUP_REMOVED lines=9> */
.L_x_282:
[----:B------:R-:W2:Y:S01]  /*a990*/  LDC.64 R28, c[0x0][0x640] ;  /* 0x00019000ff1c7b82 */ /* 0x000ea20000000a00 */
[-CC-:B-1----:R-:W-:Y:S01]  /*a9a0*/  SHF.R.U64 R23, R8, R0.reuse, R9.reuse ;  /* 0x0000000008177219 */ /* 0x182fe20000001209 */
[----:B---3--:R-:W-:Y:S01]  /*a9b0*/  IMAD.MOV R20, RZ, RZ, -R20 ;  /* 0x000000ffff147224 */ /* 0x008fe200078e0a14 */
[----:B------:R-:W-:Y:S01]  /*a9c0*/  SHF.R.U32.HI R0, RZ, R0, R9 ;  /* 0x00000000ff007219 */ /* 0x000fe20000011609 */
[----:B------:R-:W-:Y:S01]  /*a9d0*/  ULDC UR4, c[0x0][0x154] ;  /* 0x0000550000047ab9 */ /* 0x000fe20000000800 */
[----:B0-----:R-:W-:Y:S01]  /*a9e0*/  IADD3 R3, P0, RZ, -R23, RZ ;  /* 0x80000017ff037210 */ /* 0x001fe20007f1e0ff */
[----:B------:R-:W-:Y:S02]  /*a9f0*/  IMAD R21, R21, R20, R12 ;  /* 0x0000001415157224 */ /* 0x000fe400078e020c */
[----:B------:R-:W0:Y:S01]  /*aa00*/  LDC R6, c[0x0][0x618] ;  /* 0x00018600ff067b82 */ /* 0x000e220000000800 */
[----:B------:R-:W-:Y:S02]  /*aa10*/  IMAD.MOV.U32 R7, RZ, RZ, 0x1 ;  /* 0x00000001ff077424 */ /* 0x000fe400078e00ff */
[----:B------:R-:W-:-:S04]  /*aa20*/  IMAD.X R5, RZ, RZ, ~R0, P0 ;  /* 0x000000ffff057224 */ /* 0x000fc800000e0e00 */
[-C--:B------:R-:W-:Y:S01]  /*aa30*/  IMAD R0, R5, R14.reuse, RZ ;  /* 0x0000000e05007224 */ /* 0x080fe200078e02ff */
[----:B------:R-:W1:Y:S01]  /*aa40*/  LDC R8, c[0x0][0x608] ;  /* 0x00018200ff087b82 */ /* 0x000e620000000800 */
[----:B------:R-:W-:-:S04]  /*aa50*/  IMAD.WIDE.U32 R4, R3, R14, R16 ;  /* 0x0000000e03047225 */ /* 0x000fc800078e0010 */
[----:B------:R-:W-:Y:S01]  /*aa60*/  IMAD R3, R3, R15, R0 ;  /* 0x0000000f03037224 */ /* 0x000fe200078e0200 */
[----:B------:R-:W-:Y:S02]  /*aa70*/  I2FP.F32.U32 R0, R24 ;  /* 0x0000001800007245 */ /* 0x000fe40000201000 */
[----:B------:R-:W3:Y:S01]  /*aa80*/  LDC R26, c[0x0][0x658] ;  /* 0x00019600ff1a7b82 */ /* 0x000ee20000000800 */
[----:B------:R-:W-:Y:S01]  /*aa90*/  IMAD.IADD R3, R5, 0x1, R3 ;  /* 0x0000000105037824 */ /* 0x000fe200078e0203 */
[----:B--2---:R-:W-:Y:S01]  /*aaa0*/  ISETP.NE.U32.AND P0, PT, R28, RZ, PT ;  /* 0x000000ff1c00720c */ /* 0x004fe20003f05070 */
[----:B------:R-:W-:Y:S01]  /*aab0*/  FMUL R0, R0, UR4 ;  /* 0x0000000400007c20 */ /* 0x000fe20008400000 */
[----:B------:R-:W-:Y:S02]  /*aac0*/  IMAD.MOV.U32 R5, RZ, RZ, -0x1 ;  /* 0xffffffffff057424 */ /* 0x000fe400078e00ff */
[----:B------:R-:W-:Y:S01]  /*aad0*/  ISETP.NE.AND.EX P0, PT, R29, RZ, PT, P0 ;  /* 0x000000ff1d00720c */ /* 0x000fe20003f05300 */
[----:B------:R2:W2:Y:S01]  /*aae0*/  F2I.U32.TRUNC.NTZ R13, R0 ;  /* 0x00000000000d7305 */ /* 0x0004a2000020f000 */
[----:B------:R-:W2:Y:S01]  /*aaf0*/  LDC R15, c[0x0][0x148] ;  /* 0x00005200ff0f7b82 */ /* 0x000ea20000000800 */
[----:B0-----:R-:W-:-:S02]  /*ab00*/  SHF.R.U64 R12, R4, R6, R3 ;  /* 0x00000006040c7219 */ /* 0x001fc40000001203 */
[----:B------:R-:W-:-:S05]  /*ab10*/  SHF.R.U32.HI R3, RZ, R6, R3 ;  /* 0x00000006ff037219 */ /* 0x000fca0000011603 */
[----:B------:R-:W0:Y:S01]  /*ab20*/  LDC R20, c[0x0][0x600] ;  /* 0x00018000ff147b82 */ /* 0x000e220000000800 */
[-CC-:B-1----:R-:W-:Y:S02]  /*ab30*/  SHF.R.U64 R10, R12, R8.reuse, R3.reuse ;  /* 0x000000080c0a7219 */ /* 0x182fe40000001203 */
[----:B------:R-:W-:-:S05]  /*ab40*/  SHF.R.U32.HI R3, RZ, R8, R3 ;  /* 0x00000008ff037219 */ /* 0x000fca0000011603 */
[----:B------:R-:W1:Y:S01]  /*ab50*/  LDC R27, c[0x0][0x648] ;  /* 0x00019200ff1b7b82 */ /* 0x000e620000000800 */
[-C--:B---3--:R-:W-:Y:S02]  /*ab60*/  SHF.L.U32 R4, R5, R26.reuse, RZ ;  /* 0x0000001a05047219 */ /* 0x088fe400000006ff */
[--C-:B------:R-:W-:Y:S02]  /*ab70*/  SHF.R.U64 R14, R10, R26, R3.reuse ;  /* 0x0000001a0a0e7219 */ /* 0x100fe40000001203 */
[----:B------:R-:W-:Y:S02]  /*ab80*/  LOP3.LUT R25, RZ, R4, RZ, 0x33, !PT ;  /* 0x00000004ff197212 */ /* 0x000fe400078e33ff */
[-C--:B------:R-:W-:Y:S01]  /*ab90*/  SHF.R.U32.HI R5, RZ, R26.reuse, R3 ;  /* 0x0000001aff057219 */ /* 0x080fe20000011603 */
[----:B------:R-:W3:Y:S01]  /*aba0*/  LDC R30, c[0x0][0x638] ;  /* 0x00018e00ff1e7b82 */ /* 0x000ee20000000800 */
[----:B------:R-:W-:Y:S01]  /*abb0*/  SHF.L.U32 R152, R7, R26, RZ ;  /* 0x0000001a07987219 */ /* 0x000fe200000006ff */
[----:B------:R-:W-:-:S06]  /*abc0*/  IMAD.MOV.U32 R4, RZ, RZ, R14 ;  /* 0x000000ffff047224 */ /* 0x000fcc00078e000e */
[----:B------:R-:W0:Y:S01]  /*abd0*/  LDC R31, c[0x0][0x610] ;  /* 0x00018400ff1f7b82 */ /* 0x000e220000000800 */
[----:B------:R-:W-:Y:S05]  /*abe0*/  @!P0 BRA `(.L_x_283) ;  /* 0x0000000000288947 */ /* 0x000fea0003800000 */
[----:B------:R-:W4:Y:S02]  /*abf0*/  LDC R3, c[0x0][0x64c] ;  /* 0x00019300ff037b82 */ /* 0x000f240000000800 */
[----:B----4-:R-:W-:-:S05]  /*ac00*/  IADD3 R3, P0, R14, R3, RZ ;  /* 0x000000030e037210 */ /* 0x010fca0007f1e0ff */
        /* <DEDUP_REMOVED lines=8> */
.L_x_283:
[----:B------:R-:W-:Y:S01]  /*ac90*/  ISETP.NE.AND P0, PT, R2, 0x1, PT ;  /* 0x000000010200780c */ /* 0x000fe20003f05270 */
[----:B0-----:R-:W-:Y:S01]  /*aca0*/  VIADD R7, R20, 0xffffffff ;  /* 0xffffffff14077836 */ /* 0x001fe20000000000 */
[----:B-12---:R-:W-:Y:S01]  /*acb0*/  SHF.R.U64 R0, R4, R27, R5 ;  /* 0x0000001b04007219 */ /* 0x006fe20000001205 */
[----:B------:R-:W-:Y:S01]  /*acc0*/  IMAD.MOV R13, RZ, RZ, -R13 ;  /* 0x000000ffff0d7224 */ /* 0x000fe200078e0a0d */
[----:B------:R-:W-:Y:S01]  /*acd0*/  LOP3.LUT R5, R10, R25, RZ, 0xc0, !PT ;  /* 0x000000190a057212 */ /* 0x000fe200078ec0ff */
[----:B------:R-:W-:Y:S02]  /*ace0*/  IMAD.MOV.U32 R4, RZ, RZ, 0x1 ;  /* 0x00000001ff047424 */ /* 0x000fe400078e00ff */
[----:B------:R-:W-:Y:S02]  /*acf0*/  IMAD.MOV R3, RZ, RZ, -R0 ;  /* 0x000000ffff037224 */ /* 0x000fe400078e0a00 */
[----:B------:R-:W-:Y:S01]  /*ad00*/  IMAD R152, R152, R0, R5 ;  /* 0x0000000098987224 */ /* 0x000fe200078e0205 */
[----:B------:R-:W-:Y:S01]  /*ad10*/  LOP3.LUT R5, R12, R7, RZ, 0xc0, !PT ;  /* 0x000000070c057212 */ /* 0x000fe200078ec0ff */
[----:B---3--:R-:W-:-:S02]  /*ad20*/  IMAD R0, R3, R30, R14 ;  /* 0x0000001e03007224 */ /* 0x008fc400078e020e */
[----:B------:R-:W-:Y:S02]  /*ad30*/  @P0 IMAD R21, R15, R13, R24 ;  /* 0x0000000d0f150224 */ /* 0x000fe400078e0218 */
[----:B------:R-:W-:Y:S01]  /*ad40*/  IMAD R3, R0, R20, R5 ;  /* 0x0000001400037224 */ /* 0x000fe200078e0205 */
[----:B------:R-:W-:Y:S01]  /*ad50*/  PRMT R0, R4, 0x7610, R0 ;  /* 0x0000761004007816 */ /* 0x000fe20000000000 */
[----:B------:R-:W-:-:S05]  /*ad60*/  IMAD R152, R152, R31, R21 ;  /* 0x0000001f98987224 */ /* 0x000fca00078e0215 */
[----:B------:R-:W-:Y:S02]  /*ad70*/  SEL R153, R3, R152, !P0 ;  /* 0x0000009803997207 */ /* 0x000fe40004000000 */
[----:B------:R-:W-:-:S07]  /*ad80*/  SEL R152, R152, R3, !P0 ;  /* 0x0000000398987207 */ /* 0x000fce0004000000 */
.L_x_281:
[----:B------:R-:W-:-:S13]  /*ad90*/  LOP3.LUT P0, RZ, R0, 0xff, RZ, 0xc0, !PT ;  /* 0x000000ff00ff7812 */ /* 0x000fda000780c0ff */
[----:B------:R-:W-:Y:S05]  /*ada0*/  @P0 BRA `(.L_x_284) ;  /* 0xffffff6000580947 */ /* 0x000fea000383ffff */
[----:B------:R-:W-:Y:S05]  /*adb0*/  EXIT ;  /* 0x000000000000794d */ /* 0x000fea0003800000 */
.L_x_3:
[----:B0-----:R-:W-:Y:S01]  /*adc0*/  ULDC.64 UR4, c[0x0][0x650] ;  /* 0x0001940000047ab9 */ /* 0x001fe20000000a00 */
        /* <DEDUP_REMOVED lines=25> */
.L_x_286:
[--C-:B------:R-:W-:Y:S01]  /*af60*/  SHF.R.U64 R12, R10, R14, R11.reuse ;  /* 0x0000000e0a0c7219 */ /* 0x100fe2000000120b */
[----:B------:R-:W0:Y:S01]  /*af70*/  LDC R22, c[0x0][0x618] ;  /* 0x00018600ff167b82 */ /* 0x000e220000000800 */
[----:B------:R-:W-:Y:S01]  /*af80*/  I2FP.F32.U32 R6, R4 ;  /* 0x0000000400067245 */ /* 0x000fe20000201000 */
[----:B------:R-:W-:Y:S01]  /*af90*/  ULDC UR4, c[0x0][0x150] ;  /* 0x0000540000047ab9 */ /* 0x000fe20000000800 */
[----:B------:R-:W-:Y:S02]  /*afa0*/  SHF.R.U32.HI R5, RZ, R14, R11 ;  /* 0x0000000eff057219 */ /* 0x000fe4000001160b */
[----:B------:R-:W-:Y:S01]  /*afb0*/  IADD3 R9, P0, RZ, -R12, RZ ;  /* 0x8000000cff097210 */ /* 0x000fe20007f1e0ff */
[----:B------:R-:W-:Y:S01]  /*afc0*/  FMUL R11, R6, UR4 ;  /* 0x00000004060b7c20 */ /* 0x000fe20008400000 */
[----:B------:R-:W-:Y:S01]  /*afd0*/  ULDC UR4, c[0x0][0x154] ;  /* 0x0000550000047ab9 */ /* 0x000fe20000000800 */
[----:B------:R-:W1:Y:S02]  /*afe0*/  LDC.64 R24, c[0x0][0x640] ;  /* 0x00019000ff187b82 */ /* 0x000e640000000a00 */
[----:B------:R-:W-:-:S02]  /*aff0*/  IMAD.X R5, RZ, RZ, ~R5, P0 ;  /* 0x000000ffff057224 */ /* 0x000fc400000e0e05 */
[----:B------:R-:W2:Y:S01]  /*b000*/  F2I.U32.TRUNC.NTZ R11, R11 ;  /* 0x0000000b000b7305 */ /* 0x000ea2000020f000 */
[----:B------:R-:W-:-:S03]  /*b010*/  IMAD.WIDE.U32 R6, R9, R20, R16 ;  /* 0x0000001409067225 */ /* 0x000fc600078e0010 */
[----:B------:R-:W3:Y:S01]  /*b020*/  LDC R13, c[0x0][0x144] ;  /* 0x00005100ff0d7b82 */ /* 0x000ee20000000800 */
[----:B------:R-:W-:-:S04]  /*b030*/  IMAD R8, R5, R20, RZ ;  /* 0x0000001405087224 */ /* 0x000fc800078e02ff */
[----:B------:R-:W-:Y:S02]  /*b040*/  IMAD R5, R9, R21, R8 ;  /* 0x0000001509057224 */ /* 0x000fe400078e0208 */
[----:B------:R-:W-:Y:S01]  /*b050*/  IMAD.MOV.U32 R8, RZ, RZ, -0x1 ;  /* 0xffffffffff087424 */ /* 0x000fe200078e00ff */
[----:B------:R-:W4:Y:S01]  /*b060*/  LDC R14, c[0x0][0x608] ;  /* 0x00018200ff0e7b82 */ /* 0x000f220000000800 */
[----:B------:R-:W-:Y:S01]  /*b070*/  IMAD.IADD R5, R7, 0x1, R5 ;  /* 0x0000000107057824 */ /* 0x000fe200078e0205 */
[----:B------:R-:W-:-:S04]  /*b080*/  I2FP.F32.U32 R7, R3 ;  /* 0x0000000300077245 */ /* 0x000fc80000201000 */
[-C--:B0-----:R-:W-:Y:S01]  /*b090*/  SHF.R.U64 R10, R6, R22.reuse, R5 ;  /* 0x00000016060a7219 */ /* 0x081fe20000001205 */
[----:B--2---:R-:W-:Y:S01]  /*b0a0*/  IMAD.MOV R6, RZ, RZ, -R11 ;  /* 0x000000ffff067224 */ /* 0x004fe200078e0a0b */
[----:B------:R-:W0:Y:S01]  /*b0b0*/  LDC R9, c[0x0][0x658] ;  /* 0x00019600ff097b82 */ /* 0x000e220000000800 */
[----:B-1----:R-:W-:Y:S01]  /*b0c0*/  ISETP.NE.U32.AND P0, PT, R24, RZ, PT ;  /* 0x000000ff1800720c */ /* 0x002fe20003f05070 */
[----:B------:R-:W-:Y:S01]  /*b0d0*/  FMUL R7, R7, UR4 ;  /* 0x0000000407077c20 */ /* 0x000fe20008400000 */
[----:B------:R-:W-:Y:S02]  /*b0e0*/  SHF.R.U32.HI R5, RZ, R22, R5 ;  /* 0x00000016ff057219 */ /* 0x000fe40000011605 */
[----:B------:R-:W-:-:S03]  /*b0f0*/  ISETP.NE.AND.EX P0, PT, R25, RZ, PT, P0 ;  /* 0x000000ff1900720c */ /* 0x000fc60003f05300 */
[----:B------:R-:W1:Y:S01]  /*b100*/  LDC R20, c[0x0][0x148] ;  /* 0x00005200ff147b82 */ /* 0x000e620000000800 */
[----:B---3--:R-:W-:Y:S02]  /*b110*/  IMAD R23, R13, R6, R4 ;  /* 0x000000060d177224 */ /* 0x008fe400078e0204 */
[----:B------:R-:W-:-:S05]  /*b120*/  IMAD.MOV.U32 R6, RZ, RZ, 0x1 ;  /* 0x00000001ff067424 */ /* 0x000fca00078e00ff */
[----:B------:R-:W2:Y:S01]  /*b130*/  LDC R21, c[0x0][0x600] ;  /* 0x00018000ff157b82 */ /* 0x000ea20000000800 */
[-CC-:B----4-:R-:W-:Y:S02]  /*b140*/  SHF.R.U64 R13, R10, R14.reuse, R5.reuse ;  /* 0x0000000e0a0d7219 */ /* 0x190fe40000001205 */
[----:B------:R-:W-:Y:S02]  /*b150*/  SHF.R.U32.HI R4, RZ, R14, R5 ;  /* 0x0000000eff047219 */ /* 0x000fe40000011605 */
[----:B------:R3:W4:Y:S03]  /*b160*/  F2I.U32.TRUNC.NTZ R14, R7 ;  /* 0x00000007000e7305 */ /* 0x000726000020f000 */
[----:B------:R-:W1:Y:S01]  /*b170*/  LDC R26, c[0x0][0x648] ;  /* 0x00019200ff1a7b82 */ /* 0x000e620000000800 */
[-C--:B0-----:R-:W-:Y:S02]  /*b180*/  SHF.R.U64 R15, R13, R9.reuse, R4 ;  /* 0x000000090d0f7219 */ /* 0x081fe40000001204 */
[----:B------:R-:W-:-:S02]  /*b190*/  SHF.L.U32 R8, R8, R9, RZ ;  /* 0x0000000908087219 */ /* 0x000fc400000006ff */
[-C--:B------:R-:W-:Y:S01]  /*b1a0*/  SHF.R.U32.HI R5, RZ, R9.reuse, R4 ;  /* 0x00000009ff057219 */ /* 0x080fe20000011604 */
[----:B------:R-:W-:Y:S01]  /*b1b0*/  IMAD.MOV.U32 R4, RZ, RZ, R15 ;  /* 0x000000ffff047224 */ /* 0x000fe200078e000f */
[----:B------:R-:W-:Y:S01]  /*b1c0*/  SHF.L.U32 R22, R6, R9, RZ ;  /* 0x0000000906167219 */ /* 0x000fe200000006ff */
[----:B------:R-:W0:Y:S01]  /*b1d0*/  LDC R27, c[0x0][0x638] ;  /* 0x00018e00ff1b7b82 */ /* 0x000e220000000800 */
[----:B------:R-:W-:-:S07]  /*b1e0*/  LOP3.LUT R28, RZ, R8, RZ, 0x33, !PT ;  /* 0x00000008ff1c7212 */ /* 0x000fce00078e33ff */
        /* <DEDUP_REMOVED lines=12> */
.L_x_287:
[----:B------:R-:W-:Y:S01]  /*b2b0*/  ISETP.NE.AND P0, PT, R2, 0x1, PT ;  /* 0x000000010200780c */ /* 0x000fe20003f05270 */
[----:B--2---:R-:W-:Y:S01]  /*b2c0*/  VIADD R7, R21, 0xffffffff ;  /* 0xffffffff15077836 */ /* 0x004fe20000000000 */
[----:B-1----:R-:W-:Y:S01]  /*b2d0*/  SHF.R.U64 R5, R4, R26, R5 ;  /* 0x0000001a04057219 */ /* 0x002fe20000001205 */
[----:B------:R-:W-:Y:S01]  /*b2e0*/  IMAD.MOV R14, RZ, RZ, -R14 ;  /* 0x000000ffff0e7224 */ /* 0x000fe200078e0a0e */
[----:B------:R-:W-:Y:S01]  /*b2f0*/  LOP3.LUT R4, R13, R28, RZ, 0xc0, !PT ;  /* 0x0000001c0d047212 */ /* 0x000fe200078ec0ff */
[----:B------:R-:W-:Y:S01]  /*b300*/  IMAD.MOV.U32 R8, RZ, RZ, R12 ;  /* 0x000000ffff087224 */ /* 0x000fe200078e000c */
[----:B------:R-:W-:Y:S01]  /*b310*/  LOP3.LUT R10, R10, R7, RZ, 0xc0, !PT ;  /* 0x000000070a0a7212 */ /* 0x000fe200078ec0ff */
[----:B------:R-:W-:Y:S02]  /*b320*/  IMAD.MOV R6, RZ, RZ, -R5 ;  /* 0x000000ffff067224 */ /* 0x000fe400078e0a05 */
[----:B------:R-:W-:-:S04]  /*b330*/  IMAD R4, R22, R5, R4 ;  /* 0x0000000516047224 */ /* 0x000fc800078e0204 */
[----:B------:R-:W-:Y:S02]  /*b340*/  @P0 IMAD R23, R20, R14, R3 ;  /* 0x0000000e14170224 */ /* 0x000fe400078e0203 */
[----:B0-----:R-:W-:Y:S02]  /*b350*/  IMAD R3, R6, R27, R15 ;  /* 0x0000001b06037224 */ /* 0x001fe400078e020f */
[----:B------:R-:W-:Y:S02]  /*b360*/  IMAD R7, R4, R29, R23 ;  /* 0x0000001d04077224 */ /* 0x000fe400078e0217 */
[----:B------:R-:W-:Y:S02]  /*b370*/  IMAD R4, R3, R21, R10 ;  /* 0x0000001503047224 */ /* 0x000fe400078e020a */
[----:B------:R-:W-:-:S03]  /*b380*/  IMAD.MOV.U32 R6, RZ, RZ, 0x1 ;  /* 0x00000001ff067424 */ /* 0x000fc600078e00ff */
[----:B------:R-:W-:Y:S02]  /*b390*/  SEL R9, R4, R7, !P0 ;  /* 0x0000000704097207 */ /* 0x000fe40004000000 */
[----:B------:R-:W-:-:S07]  /*b3a0*/  SEL R7, R7, R4, !P0 ;  /* 0x0000000407077207 */ /* 0x000fce0004000000 */
.L_x_285:
[----:B------:R-:W-:-:S08]  /*b3b0*/  NOP ;  /* 0x0000000000007918 */ /* 0x000fd00000000000 */
[----:B------:R-:W0:-:S00]  /*b3c0*/  USETMAXREG.DEALLOC.CTAPOOL 0x28 ;  /* 0x00000028000079c8 */ /* 0x000e0000080e0500 */
[----:B0-----:R-:W-:-:S13]  /*b3d0*/  ISETP.NE.AND P0, PT, R0, RZ, PT ;  /* 0x000000ff0000720c */ /* 0x001fda0003f05270 */
[----:B------:R-:W-:Y:S05]  /*b3e0*/  @P0 EXIT ;  /* 0x000000000000094d */ /* 0x000fea0003800000 */
[----:B------:R-:W-:Y:S01]  /*b3f0*/  LOP3.LUT P0, RZ, R6, 0xff, RZ, 0xc0, !PT ;  /* 0x000000ff06ff7812 */ /* 0x000fe2000780c0ff */
[----:B------:R-:W-:Y:S02]  /*b400*/  IMAD.MOV.U32 R0, RZ, RZ, 0x1 ;  /* 0x00000001ff007424 */ /* 0x000fe400078e00ff */
[----:B------:R-:W-:-:S10]  /*b410*/  IMAD.MOV.U32 R12, RZ, RZ, RZ ;  /* 0x000000ffff0c7224 */ /* 0x000fd400078e00ff */
[----:B------:R-:W-:Y:S05]  /*b420*/  @!P0 BRA `(.L_x_288) ;  /* 0x0000000c00608947 */ /* 0x000fea0003800000 */
[----:B------:R-:W0:Y:S01]  /*b430*/  LDC R0, c[0x0][0x28c] ;  /* 0x0000a300ff007b82 */ /* 0x000e220000000800 */
[----:B------:R-:W-:Y:S01]  /*b440*/  ULDC UR5, c[0x0][0x658] ;  /* 0x0001960000057ab9 */ /* 0x000fe20000000800 */
[----:B------:R-:W-:Y:S01]  /*b450*/  UMOV UR7, 0xffffffff ;  /* 0xffffffff00077882 */ /* 0x000fe20000000000 */
[----:B------:R-:W-:Y:S01]  /*b460*/  ULDC UR6, c[0x0][0xc] ;  /* 0x0000030000067ab9 */ /* 0x000fe20000000800 */
[----:B------:R-:W-:Y:S01]  /*b470*/  USHF.L.U32 UR9, UR7, UR5, URZ ;  /* 0x0000000507097299 */ /* 0x000fe2000800063f */
[C---:B------:R-:W-:Y:S01]  /*b480*/  LOP3.LUT P2, RZ, R18.reuse, 0x7f, RZ, 0xc0, !PT ;  /* 0x0000007f12ff7812 */ /* 0x040fe2000784c0ff */
[----:B------:R-:W-:Y:S01]  /*b490*/  UMOV UR8, 0x1 ;  /* 0x0000000100087882 */ /* 0x000fe20000000000 */
[----:B------:R-:W-:Y:S01]  /*b4a0*/  ULDC UR7, c[0x0][0x10] ;  /* 0x0000040000077ab9 */ /* 0x000fe20000000800 */
[----:B------:R-:W-:Y:S01]  /*b4b0*/  LOP3.LUT P0, RZ, R18, 0x1f, RZ, 0xc0, !PT ;  /* 0x0000001f12ff7812 */ /* 0x000fe2000780c0ff */
[----:B------:R-:W-:Y:S01]  /*b4c0*/  UIMAD.WIDE.U32 UR6, UR6, UR7, URZ ;  /* 0x00000007060672a5 */ /* 0x000fe2000f8e003f */
[----:B------:R-:W-:Y:S01]  /*b4d0*/  BSSY B0, `(.L_x_288) ;  /* 0x00000cd000007945 */ /* 0x000fe20003800000 */
[----:B------:R-:W-:Y:S01]  /*b4e0*/  USHF.L.U32 UR5, UR8, UR5, URZ ;  /* 0x0000000508057299 */ /* 0x000fe2000800063f */
[----:B------:R-:W-:Y:S01]  /*b4f0*/  IMAD.MOV.U32 R13, RZ, RZ, 0x1 ;  /* 0x00000001ff0d7424 */ /* 0x000fe200078e00ff */
[----:B------:R-:W-:Y:S01]  /*b500*/  LOP3.LUT R11, R19, 0x2, RZ, 0xfc, !PT ;  /* 0x00000002130b7812 */ /* 0x000fe200078efcff */
[----:B------:R-:W-:Y:S01]  /*b510*/  ULDC UR8, c[0x0][0x14] ;  /* 0x0000050000087ab9 */ /* 0x000fe20000000800 */
[----:B------:R-:W-:Y:S01]  /*b520*/  PLOP3.LUT P0, PT, P0, P2, PT, 0x8a, 0x0 ;  /* 0x000000000000781c */ /* 0x000fe20000705172 */
[----:B------:R-:W-:Y:S01]  /*b530*/  UIMAD.WIDE.U32 UR30, UR6, UR8, URZ ;  /* 0x00000008061e72a5 */ /* 0x000fe2000f8e003f */
[----:B------:R-:W-:Y:S01]  /*b540*/  IMAD.MOV.U32 R12, RZ, RZ, RZ ;  /* 0x000000ffff0c7224 */ /* 0x000fe200078e00ff */
[----:B------:R-:W-:Y:S01]  /*b550*/  UIMAD UR7, UR7, UR8, URZ ;  /* 0x00000008070772a4 */ /* 0x000fe2000f8e023f */
[----:B------:R-:W-:Y:S01]  /*b560*/  ULDC UR4, c[0x0][0x600] ;  /* 0x0001800000047ab9 */ /* 0x000fe20000000800 */
[----:B------:R-:W-:-:S02]  /*b570*/  ULOP3.LUT UR6, URZ, UR9, URZ, 0x33, !UPT ;  /* 0x000000093f067292 */ /* 0x000fc4000f8e333f */
[----:B------:R-:W-:Y:S01]  /*b580*/  UIADD3 UR4, UR4, -0x1, URZ ;  /* 0xffffffff04047890 */ /* 0x000fe2000fffe03f */
[----:B0-----:R-:W-:Y:S01]  /*b590*/  VIADD R0, R0, 0x3f ;  /* 0x0000003f00007836 */ /* 0x001fe20000000000 */
[----:B------:R-:W-:Y:S01]  /*b5a0*/  UIADD3 UR7, UR31, UR7, URZ ;  /* 0x000000071f077290 */ /* 0x000fe2000fffe03f */
[----:B------:R-:W-:-:S03]  /*b5b0*/  ULDC.64 UR38, c[0x0][0x198] ;  /* 0x0000660000267ab9 */ /* 0x000fc60000000a00 */
[----:B------:R-:W-:-:S04]  /*b5c0*/  SHF.R.S32.HI R3, RZ, 0x1f, R0 ;  /* 0x0000001fff037819 */ /* 0x000fc80000011400 */
[----:B------:R-:W-:Y:S01]  /*b5d0*/  LEA.HI R3, R3, R0, RZ, 0x6 ;  /* 0x0000000003037211 */ /* 0x000fe200078f30ff */
[----:B------:R-:W-:-:S03]  /*b5e0*/  IMAD.MOV.U32 R0, RZ, RZ, 0x1 ;  /* 0x00000001ff007424 */ /* 0x000fc600078e00ff */
[----:B------:R-:W-:-:S05]  /*b5f0*/  SHF.R.S32.HI R3, RZ, 0x6, R3 ;  /* 0x00000006ff037819 */ /* 0x000fca0000011403 */
[----:B------:R-:W-:-:S07]  /*b600*/  VIADD R10, R3, 0x1 ;  /* 0x00000001030a7836 */ /* 0x000fce0000000000 */
.L_x_300:
[----:B------:R-:W-:-:S03]  /*b610*/  UMOV UR8, 0xffffffff ;  /* 0xffffffff00087882 */ /* 0x000fc60000000000 */
[----:B------:R-:W-:Y:S05]  /*b620*/  BRA.DIV UR8, `(.L_x_289) ;  /* 0x0000000e08a87947 */ /* 0x000fea000b800000 */
[----:B------:R-:W-:-:S13]  /*b630*/  ELECT P6, URZ, PT ;  /* 0x00000000003f782f */ /* 0x000fda00038c0000 */
.L_x_310:
[----:B------:R-:W0:Y:S01]  /*b640*/  LDC R4, c[0x0][0x28c] ;  /* 0x0000a300ff047b82 */ /* 0x000e220000000800 */
[----:B------:R-:W-:Y:S01]  /*b650*/  BSSY B1, `(.L_x_290) ;  /* 0x0000043000017945 */ /* 0x000fe20003800000 */
[----:B0-----:R-:W-:-:S13]  /*b660*/  ISETP.LT.OR P6, PT, R4, 0x1, !P6 ;  /* 0x000000010400780c */ /* 0x001fda00077c1670 */
[----:B------:R-:W-:Y:S05]  /*b670*/  @P6 BRA `(.L_x_291) ;  /* 0x0000000400006947 */ /* 0x000fea0003800000 */
[----:B------:R-:W-:Y:S02]  /*b680*/  IMAD.SHL.U32 R15, R7, 0x100, RZ ;  /* 0x00000100070f7824 */ /* 0x000fe400078e00ff */
[----:B------:R-:W-:Y:S02]  /*b690*/  IMAD.SHL.U32 R18, R9, 0x80, RZ ;  /* 0x0000008009127824 */ /* 0x000fe400078e00ff */
[----:B------:R-:W-:Y:S02]  /*b6a0*/  IMAD.MOV.U32 R20, RZ, RZ, RZ ;  /* 0x000000ffff147224 */ /* 0x000fe400078e00ff */
[----:B------:R-:W-:Y:S02]  /*b6b0*/  IMAD.MOV.U32 R4, RZ, RZ, R10 ;  /* 0x000000ffff047224 */ /* 0x000fe400078e000a */
[----:B------:R-:W-:Y:S02]  /*b6c0*/  IMAD.MOV.U32 R5, RZ, RZ, R0 ;  /* 0x000000ffff057224 */ /* 0x000fe400078e0000 */
[----:B------:R-:W-:-:S07]  /*b6d0*/  IMAD.MOV.U32 R6, RZ, RZ, R12 ;  /* 0x000000ffff067224 */ /* 0x000fce00078e000c */
.L_x_295:
[----:B------:R-:W0:Y:S01]  /*b6e0*/  S2R R14, SR_CgaCtaId ;  /* 0x00000000000e7919 */ /* 0x000e220000008800 */
[----:B------:R-:W-:Y:S01]  /*b6f0*/  MOV R7, 0x400 ;  /* 0x0000040000077802 */ /* 0x000fe20000000f00 */
[----:B------:R-:W1:Y:S03]  /*b700*/  @!P2 LDC R9, c[0x0][0x500] ;  /* 0x00014000ff09ab82 */ /* 0x000e660000000800 */
[----:B0-----:R-:W-:Y:S02]  /*b710*/  LEA R21, R14, R7, 0x18 ;  /* 0x000000070e157211 */ /* 0x001fe400078ec0ff */
[----:B------:R-:W-:-:S03]  /*b720*/  SHF.L.U32 R7, R5, 0x1f, RZ ;  /* 0x0000001f05077819 */ /* 0x000fc600000006ff */
[----:B------:R-:W-:-:S04]  /*b730*/  IMAD R14, R6, 0x8, R21 ;  /* 0x00000008060e7824 */ /* 0x000fc800078e0215 */
[----:B------:R-:W0:Y:S02]  /*b740*/  SYNCS.PHASECHK.TRANS64.TRYWAIT P1, [R14+URZ+0x18], R7 ;  /* 0x000018070e0075a7 */ /* 0x000e24000802017f */
[----:B01----:R-:W-:Y:S05]  /*b750*/  @!P1 BRA `(.L_x_292) ;  /* 0x0000000c007c9947 */ /* 0x003fea0003800000 */
.L_x_311:
[----:B0-----:R-:W-:Y:S01]  /*b760*/  PRMT R7, R11, 0x9910, RZ ;  /* 0x000099100b077816 */ /* 0x001fe200000000ff */
[----:B------:R0:W-:Y:S03]  /*b770*/  @!P2 SYNCS.ARRIVE.TRANS64 RZ, [R14+URZ], R9 ;  /* 0x000000090effa9a7 */ /* 0x0001e6000800003f */
[----:B------:R-:W-:-:S13]  /*b780*/  ISETP.NE.AND P1, PT, R7, 0x2, PT ;  /* 0x000000020700780c */ /* 0x000fda0003f25270 */
[----:B0-----:R-:W-:Y:S05]  /*b790*/  @P1 BRA `(.L_x_293) ;  /* 0x0000000000041947 */ /* 0x001fea0003800000 */
[----:B------:R-:W-:Y:S01]  /*b7a0*/  BPT.TRAP 0x1 ;  /* 0x000000040000795c */ /* 0x000fe20000300000 */
.L_x_293:
[----:B------:R-:W-:Y:S05]  /*b7b0*/  @P0 BRA `(.L_x_294) ;  /* 0x0000000000040947 */ /* 0x000fea0003800000 */
[----:B------:R-:W-:Y:S01]  /*b7c0*/  BPT.TRAP 0x1 ;  /* 0x000000040000795c */ /* 0x000fe20000300000 */
.L_x_294:
[--C-:B------:R-:W-:Y:S01]  /*b7d0*/  IMAD R7, R6, 0x10000, R21.reuse ;  /* 0x0001000006077824 */ /* 0x100fe200078e0215 */
[----:B------:R-:W-:Y:S01]  /*b7e0*/  R2UR UR34, R20 ;  /* 0x00000000142272ca */ /* 0x000fe200000e0000 */
[----:B------:R-:W-:Y:S01]  /*b7f0*/  IMAD R21, R6, 0x8000, R21 ;  /* 0x0000800006157824 */ /* 0x000fe200078e0215 */
[----:B------:R-:W-:Y:S01]  /*b800*/  R2UR UR33, R14 ;  /* 0x000000000e2172ca */ /* 0x000fe200000e0000 */
[----:B------:R-:W-:Y:S01]  /*b810*/  VIADD R4, R4, 0xffffffff ;  /* 0xffffffff04047836 */ /* 0x000fe20000000000 */
[----:B------:R-:W-:Y:S01]  /*b820*/  R2UR UR24, R7 ;  /* 0x00000000071872ca */ /* 0x000fe200000e0000 */
[----:B------:R-:W-:Y:S01]  /*b830*/  UIADD3 UR14, UP0, UR38, 0xf0, URZ ;  /* 0x000000f0260e7890 */ /* 0x000fe2000ff1e03f */
[----:B------:R-:W-:Y:S01]  /*b840*/  R2UR UR8, R21 ;  /* 0x00000000150872ca */ /* 0x000fe200000e0000 */
[----:B------:R-:W-:Y:S01]  /*b850*/  UIADD3 UR40, UP1, UR38, 0x1f0, URZ ;  /* 0x000001f026287890 */ /* 0x000fe2000ff3e03f */
[----:B------:R-:W-:Y:S01]  /*b860*/  R2UR UR36, R8 ;  /* 0x00000000082472ca */ /* 0x000fe200000e0000 */
[----:B------:R-:W-:Y:S01]  /*b870*/  UIADD3.X UR15, URZ, UR39, URZ, UP0, !UPT ;  /* 0x000000273f0f7290 */ /* 0x000fe200087fe43f */
[----:B------:R-:W-:Y:S01]  /*b880*/  R2UR UR35, R15 ;  /* 0x000000000f2372ca */ /* 0x000fe200000e0000 */
[----:B------:R-:W-:Y:S01]  /*b890*/  UIADD3.X UR41, URZ, UR39, URZ, UP1, !UPT ;  /* 0x000000273f297290 */ /* 0x000fe20008ffe43f */
[----:B------:R-:W-:Y:S01]  /*b8a0*/  R2UR UR19, R18 ;  /* 0x00000000121372ca */ /* 0x000fe200000e0000 */
[----:B------:R-:W-:Y:S01]  /*b8b0*/  UIADD3 UR26, UR34, 0x20, URZ ;  /* 0x00000020221a7890 */ /* 0x000fe2000fffe03f */
[----:B------:R-:W-:Y:S01]  /*b8c0*/  ISETP.GT.AND P3, PT, R4, 0x1, PT ;  /* 0x000000010400780c */ /* 0x000fe20003f64270 */
[----:B------:R-:W-:Y:S01]  /*b8d0*/  VIADD R6, R6, 0x1 ;  /* 0x0000000106067836 */ /* 0x000fe20000000000 */
[----:B------:R-:W-:Y:S01]  /*b8e0*/  UMOV UR22, 0x0 ;  /* 0x0000000000167882 */ /* 0x000fe20000000000 */
[----:B------:R-:W-:Y:S01]  /*b8f0*/  UIADD3 UR32, UR24, 0x100, URZ ;  /* 0x0000010018207890 */ /* 0x000fe2000fffe03f */
[----:B------:R-:W-:Y:S01]  /*b900*/  VIADD R20, R20, 0x40 ;  /* 0x0000004014147836 */ /* 0x000fe20000000000 */
[----:B------:R-:W-:Y:S01]  /*b910*/  UIADD3 UR24, UR24, 0x8100, URZ ;  /* 0x0000810018187890 */ /* 0x000fe2000fffe03f */
[----:B------:R-:W-:Y:S01]  /*b920*/  ISETP.NE.AND P1, PT, R6, 0x3, PT ;  /* 0x000000030600780c */ /* 0x000fe20003f25270 */
[----:B------:R-:W-:-:S02]  /*b930*/  UIADD3 UR16, UR8, 0x30100, URZ ;  /* 0x0003010008107890 */ /* 0x000fc4000fffe03f */
[----:B------:R-:W-:Y:S01]  /*b940*/  UIADD3 UR8, UR8, 0x34100, URZ ;  /* 0x0003410008087890 */ /* 0x000fe2000fffe03f */
[----:B------:R-:W-:Y:S01]  /*b950*/  SEL R14, RZ, 0x1, P1 ;  /* 0x00000001ff0e7807 */ /* 0x000fe20000800000 */
[----:B------:R-:W-:Y:S01]  /*b960*/  UMOV UR23, 0x10000000 ;  /* 0x1000000000177882 */ /* 0x000fe20000000000 */
[----:B------:R-:W-:Y:S01]  /*b970*/  UMOV UR25, UR33 ;  /* 0x0000002100197c82 */ /* 0x000fe20008000000 */
[----:B------:R-:W-:Y:S01]  /*b980*/  UMOV UR28, UR36 ;  /* 0x00000024001c7c82 */ /* 0x000fe20008000000 */
[----:B------:R-:W-:Y:S01]  /*b990*/  UMOV UR27, UR35 ;  /* 0x00000023001b7c82 */ /* 0x000fe20008000000 */
[----:B------:R-:W-:Y:S01]  /*b9a0*/  UMOV UR17, UR33 ;  /* 0x0000002100117c82 */ /* 0x000fe20008000000 */
[----:B------:R-:W-:Y:S01]  /*b9b0*/  UMOV UR18, UR34 ;  /* 0x0000002200127c82 */ /* 0x000fe20008000000 */
[----:B------:R-:W-:Y:S01]  /*b9c0*/  UMOV UR20, UR36 ;  /* 0x0000002400147c82 */ /* 0x000fe20008000000 */
[----:B------:R0:W-:Y:S01]  /*b9d0*/  UTMALDG.3D [UR32], [UR14], desc[UR22] ;  /* 0x000016200e0075b4 */ /* 0x0001e20008011000 */
[----:B------:R-:W-:Y:S01]  /*b9e0*/  UMOV UR9, UR33 ;  /* 0x0000002100097c82 */ /* 0x000fe20008000000 */
[----:B------:R-:W-:Y:S01]  /*b9f0*/  UMOV UR11, UR19 ;  /* 0x00000013000b7c82 */ /* 0x000fe20008000000 */
[----:B------:R-:W-:Y:S01]  /*ba00*/  UMOV UR12, UR36 ;  /* 0x00000024000c7c82 */ /* 0x000fe20008000000 */
[----:B------:R-:W-:Y:S01]  /*ba10*/  UMOV UR10, UR26 ;  /* 0x0000001a000a7c82 */ /* 0x000fe20008000000 */
[----:B------:R-:W-:-:S02]  /*ba20*/  LOP3.LUT R5, R5, R14, RZ, 0x3c, !PT ;  /* 0x0000000e05057212 */ /* 0x000fc400078e3cff */
[----:B------:R-:W-:Y:S01]  /*ba30*/  SEL R6, R6, RZ, P1 ;  /* 0x000000ff06067207 */ /* 0x000fe20000800000 */
[----:B------:R0:W-:Y:S01]  /*ba40*/  UTMALDG.3D [UR24], [UR14], desc[UR22] ;  /* 0x000016180e0075b4 */ /* 0x0001e20008011000 */
[----:B------:R0:W-:Y:S01]  /*ba50*/  UTMALDG.3D [UR16], [UR40], desc[UR22] ;  /* 0x00001610280075b4 */ /* 0x0001e20008011000 */
[----:B------:R0:W-:Y:S02]  /*ba60*/  UTMALDG.3D [UR8], [UR40], desc[UR22] ;  /* 0x00001608280075b4 */ /* 0x0001e40008011000 */
[----:B0-----:R-:W-:Y:S05]  /*ba70*/  @P3 BRA `(.L_x_295) ;  /* 0xfffffffc00183947 */ /* 0x001fea000383ffff */
.L_x_291:
[----:B------:R-:W-:Y:S05]  /*ba80*/  BSYNC B1 ;  /* 0x0000000000017941 */ /* 0x000fea0003800000 */
.L_x_290:
[----:B------:R-:W-:Y:S01]  /*ba90*/  LOP3.LUT P3, RZ, R13, 0xff, RZ, 0xc0, !PT ;  /* 0x000000ff0dff7812 */ /* 0x000fe2000786c0ff */
[----:B------:R-:W-:Y:S01]  /*baa0*/  IMAD.IADD R12, R3, 0x1, R12 ;  /* 0x00000001030c7824 */ /* 0x000fe200078e020c */
[----:B------:R-:W-:Y:S01]  /*bab0*/  IADD3 R16, P4, R16, UR30, RZ ;  /* 0x0000001e10107c10 */ /* 0x000fe2000ff9e0ff */
[----:B------:R-:W-:Y:S01]  /*bac0*/  ULDC.64 UR8, c[0x0][0x650] ;  /* 0x0001940000087ab9 */ /* 0x000fe20000000a00 */
[----:B------:R-:W-:Y:S01]  /*bad0*/  BSSY B1, `(.L_x_296) ;  /* 0x000006a000017945 */ /* 0x000fe20003800000 */
[----:B------:R-:W-:Y:S01]  /*bae0*/  IMAD.MOV.U32 R9, RZ, RZ, -0x1 ;  /* 0xffffffffff097424 */ /* 0x000fe200078e00ff */
[----:B------:R-:W-:Y:S01]  /*baf0*/  ISETP.GT.U32.AND P1, PT, R12, 0x2, PT ;  /* 0x000000020c00780c */ /* 0x000fe20003f24070 */
[----:B------:R-:W-:Y:S01]  /*bb00*/  IMAD.MOV.U32 R8, RZ, RZ, -0x1 ;  /* 0xffffffffff087424 */ /* 0x000fe200078e00ff */
[----:B------:R-:W-:Y:S02]  /*bb10*/  IADD3.X R17, R17, UR7, RZ, P4, !PT ;  /* 0x0000000711117c10 */ /* 0x000fe4000a7fe4ff */
[----:B------:R-:W-:-:S02]  /*bb20*/  ISETP.LT.U32.AND P1, PT, R3, 0x3, P1 ;  /* 0x000000030300780c */ /* 0x000fc40000f21070 */
[----:B------:R-:W-:Y:S01]  /*bb30*/  PRMT R13, RZ, 0x7610, R13 ;  /* 0x00007610ff0d7816 */ /* 0x000fe2000000000d */
[----:B------:R-:W0:Y:S01]  /*bb40*/  @P3 S2R R5, SR_CgaCtaId ;  /* 0x0000000000053919 */ /* 0x000e220000008800 */
[----:B------:R-:W-:-:S04]  /*bb50*/  @P3 MOV R4, 0x400 ;  /* 0x0000040000043802 */ /* 0x000fc80000000f00 */
[----:B0-----:R-:W-:Y:S01]  /*bb60*/  @P3 LEA R6, R5, R4, 0x18 ;  /* 0x0000000405063211 */ /* 0x001fe200078ec0ff */
[----:B------:R-:W-:-:S03]  /*bb70*/  IMAD.WIDE.U32 R4, R12, -0x55555555, RZ ;  /* 0xaaaaaaab0c047825 */ /* 0x000fc600078e00ff */
[----:B------:R0:W-:Y:S01]  /*bb80*/  @P3 SYNCS.ARRIVE.TRANS64.A1T0 RZ, [R6+URZ+0x48], RZ ;  /* 0x000048ff06ff39a7 */ /* 0x0001e2000810003f */
[----:B------:R-:W-:Y:S02]  /*bb90*/  ISETP.GE.U32.AND P3, PT, R3, 0x3, PT ;  /* 0x000000030300780c */ /* 0x000fe40003f66070 */
[----:B------:R-:W-:Y:S02]  /*bba0*/  SHF.R.U32.HI R7, RZ, 0x1, R5 ;  /* 0x00000001ff077819 */ /* 0x000fe40000011605 */
[----:B------:R-:W-:Y:S02]  /*bbb0*/  SEL R5, RZ, 0x1, !P1 ;  /* 0x00000001ff057807 */ /* 0x000fe40004800000 */
[----:B------:R-:W-:Y:S01]  /*bbc0*/  ISETP.GE.U32.AND P1, PT, R16, UR8, PT ;  /* 0x0000000810007c0c */ /* 0x000fe2000bf26070 */
[----:B------:R-:W-:Y:S01]  /*bbd0*/  IMAD R12, R7, -0x3, R12 ;  /* 0xfffffffd070c7824 */ /* 0x000fe200078e020c */
[----:B------:R-:W-:Y:S02]  /*bbe0*/  LOP3.LUT R0, R0, R5, RZ, 0x3c, !PT ;  /* 0x0000000500007212 */ /* 0x000fe400078e3cff */
[----:B------:R-:W-:-:S02]  /*bbf0*/  ISETP.GE.U32.AND.EX P1, PT, R17, UR9, PT, P1 ;  /* 0x0000000911007c0c */ /* 0x000fc4000bf26110 */
[----:B------:R-:W-:Y:S02]  /*bc00*/  PRMT R4, RZ, 0x7610, R4 ;  /* 0x00007610ff047816 */ /* 0x000fe40000000004 */
[----:B------:R-:W-:Y:S01]  /*bc10*/  @P3 LOP3.LUT R0, R0, 0x1, R7, 0x78, !PT ;  /* 0x0000000100003812 */ /* 0x000fe200078e7807 */
[----:B------:R-:W-:-:S08]  /*bc20*/  IMAD.MOV.U32 R7, RZ, RZ, -0x1 ;  /* 0xffffffffff077424 */ /* 0x000fd000078e00ff */
[----:B0-----:R-:W-:Y:S05]  /*bc30*/  @P1 BRA `(.L_x_297) ;  /* 0x00000004004c1947 */ /* 0x001fea0003800000 */
[----:B------:R-:W-:Y:S01]  /*bc40*/  ULDC.64 UR8, c[0x0][0x628] ;  /* 0x00018a0000087ab9 */ /* 0x000fe20000000a00 */
[----:B------:R-:W0:Y:S01]  /*bc50*/  S2R R15, SR_CTAID.X ;  /* 0x00000000000f7919 */ /* 0x000e220000002500 */
[----:B------:R-:W-:Y:S01]  /*bc60*/  ISETP.NE.U32.AND P1, PT, RZ, UR8, PT ;  /* 0x00000008ff007c0c */ /* 0x000fe2000bf25070 */
[----:B------:R-:W-:Y:S01]  /*bc70*/  ULDC UR11, c[0x0][0x630] ;  /* 0x00018c00000b7ab9 */ /* 0x000fe20000000800 */
[----:B------:R-:W-:Y:S01]  /*bc80*/  IMAD.MOV.U32 R4, RZ, RZ, R16 ;  /* 0x000000ffff047224 */ /* 0x000fe200078e0010 */
[----:B------:R-:W1:Y:S01]  /*bc90*/  S2R R14, SR_CTAID.Y ;  /* 0x00000000000e7919 */ /* 0x000e620000002600 */
[----:B------:R-:W-:Y:S01]  /*bca0*/  ISETP.NE.AND.EX P1, PT, RZ, UR9, PT, P1 ;  /* 0x00000009ff007c0c */ /* 0x000fe2000bf25310 */
[----:B------:R-:W-:-:S12]  /*bcb0*/  IMAD.MOV.U32 R5, RZ, RZ, R17 ;  /* 0x000000ffff057224 */ /* 0x000fd800078e0011 */
[----:B------:R-:W-:Y:S05]  /*bcc0*/  @!P1 BRA `(.L_x_298) ;  /* 0x0000000000289947 */ /* 0x000fea0003800000 */
[----:B------:R-:W-:Y:S02]  /*bcd0*/  ULDC UR10, c[0x0][0x634] ;  /* 0x00018d00000a7ab9 */ /* 0x000fe40000000800 */
[----:B------:R-:W-:-:S05]  /*bce0*/  IADD3 R9, P1, R16, UR10, RZ ;  /* 0x0000000a10097c10 */ /* 0x000fca000ff3e0ff */
[----:B------:R-:W-:-:S04]  /*bcf0*/  IMAD.X R21, RZ, RZ, R17, P1 ;  /* 0x000000ffff157224 */ /* 0x000fc800008e0611 */
[----:B------:R-:W-:-:S04]  /*bd00*/  IMAD.WIDE.U32 R6, R21, UR8, RZ ;  /* 0x0000000815067c25 */ /* 0x000fc8000f8e00ff */
[----:B------:R-:W-:-:S04]  /*bd10*/  IMAD.WIDE.U32 R6, P1, R9, UR9, R6 ;  /* 0x0000000909067c25 */ /* 0x000fc8000f820006 */
[----:B------:R-:W-:-:S04]  /*bd20*/  IMAD.WIDE.U32 R8, R9, UR8, RZ ;  /* 0x0000000809087c25 */ /* 0x000fc8000f8e00ff */
[----:B------:R-:W-:Y:S01]  /*bd30*/  IMAD.X R5, RZ, RZ, RZ, P1 ;  /* 0x000000ffff057224 */ /* 0x000fe200008e06ff */
[----:B------:R-:W-:Y:S01]  /*bd40*/  IADD3 RZ, P1, R9, R6, RZ ;  /* 0x0000000609ff7210 */ /* 0x000fe20007f3e0ff */
[----:B------:R-:W-:-:S04]  /*bd50*/  IMAD.MOV.U32 R4, RZ, RZ, R7 ;  /* 0x000000ffff047224 */ /* 0x000fc800078e0007 */
[----:B------:R-:W-:-:S08]  /*bd60*/  IMAD.WIDE.U32.X R4, R21, UR9, R4, P1 ;  /* 0x0000000915047c25 */ /* 0x000fd000088e0404 */
.L_x_298:
[--C-:B------:R-:W-:Y:S01]  /*bd70*/  SHF.R.U64 R8, R4, UR11, R5.reuse ;  /* 0x0000000b04087c19 */ /* 0x100fe20008001205 */
[----:B------:R-:W-:Y:S01]  /*bd80*/  ULDC.64 UR8, c[0x0][0x620] ;  /* 0x0001880000087ab9 */ /* 0x000fe20000000a00 */
[----:B------:R-:W-:Y:S01]  /*bd90*/  SHF.R.U32.HI R4, RZ, UR11, R5 ;  /* 0x0000000bff047c19 */ /* 0x000fe20008011605 */
[----:B------:R-:W2:Y:S01]  /*bda0*/  LDC R24, c[0x0][0x144] ;  /* 0x00005100ff187b82 */ /* 0x000ea20000000800 */
[----:B------:R-:W-:Y:S01]  /*bdb0*/  IADD3 R7, P1, RZ, -R8, RZ ;  /* 0x80000008ff077210 */ /* 0x000fe20007f3e0ff */
[----:B------:R-:W-:Y:S01]  /*bdc0*/  ULDC.64 UR12, c[0x0][0x640] ;  /* 0x00019000000c7ab9 */ /* 0x000fe20000000a00 */
[----:B0-----:R-:W-:Y:S01]  /*bdd0*/  I2FP.F32.U32 R9, R15 ;  /* 0x0000000f00097245 */ /* 0x001fe20000201000 */
[----:B------:R-:W-:Y:S02]  /*bde0*/  ULDC UR10, c[0x0][0x608] ;  /* 0x00018200000a7ab9 */ /* 0x000fe40000000800 */
[----:B------:R-:W-:Y:S01]  /*bdf0*/  IMAD.X R4, RZ, RZ, ~R4, P1 ;  /* 0x000000ffff047224 */ /* 0x000fe200008e0e04 */
[----:B------:R-:W-:Y:S01]  /*be00*/  ISETP.NE.U32.AND P1, PT, RZ, UR12, PT ;  /* 0x0000000cff007c0c */ /* 0x000fe2000bf25070 */
[----:B------:R-:W0:Y:S02]  /*be10*/  LDC R21, c[0x0][0x148] ;  /* 0x00005200ff157b82 */ /* 0x000e240000000800 */
[----:B------:R-:W-:Y:S01]  /*be20*/  IMAD R6, R4, UR8, RZ ;  /* 0x0000000804067c24 */ /* 0x000fe2000f8e02ff */
[----:B------:R-:W-:Y:S01]  /*be30*/  ISETP.NE.AND.EX P1, PT, RZ, UR13, PT, P1 ;  /* 0x0000000dff007c0c */ /* 0x000fe2000bf25310 */
[----:B------:R-:W-:Y:S01]  /*be40*/  IMAD.WIDE.U32 R4, R7, UR8, R16 ;  /* 0x0000000807047c25 */ /* 0x000fe2000f8e0010 */
[----:B------:R-:W-:-:S03]  /*be50*/  ULDC UR8, c[0x0][0x150] ;  /* 0x0000540000087ab9 */ /* 0x000fc60000000800 */
[----:B------:R-:W-:Y:S02]  /*be60*/  IMAD R7, R7, UR9, R6 ;  /* 0x0000000907077c24 */ /* 0x000fe4000f8e0206 */
[----:B------:R-:W-:Y:S01]  /*be70*/  FMUL R6, R9, UR8 ;  /* 0x0000000809067c20 */ /* 0x000fe20008400000 */
[----:B------:R-:W-:Y:S01]  /*be80*/  ULDC UR8, c[0x0][0x618] ;  /* 0x0001860000087ab9 */ /* 0x000fe20000000800 */
[----:B------:R-:W-:Y:S01]  /*be90*/  ULDC UR9, c[0x0][0x154] ;  /* 0x0000550000097ab9 */ /* 0x000fe20000000800 */
[----:B------:R-:W-:-:S03]  /*bea0*/  IMAD.IADD R5, R5, 0x1, R7 ;  /* 0x0000000105057824 */ /* 0x000fc600078e0207 */
[----:B------:R-:W3:Y:S02]  /*beb0*/  F2I.U32.TRUNC.NTZ R6, R6 ;  /* 0x0000000600067305 */ /* 0x000ee4000020f000 */
[----:B------:R-:W-:Y:S02]  /*bec0*/  SHF.R.U64 R9, R4, UR8, R5 ;  /* 0x0000000804097c19 */ /* 0x000fe40008001205 */
[----:B-1----:R-:W-:-:S05]  /*bed0*/  I2FP.F32.U32 R4, R14 ;  /* 0x0000000e00047245 */ /* 0x002fca0000201000 */
[----:B------:R-:W-:Y:S01]  /*bee0*/  FMUL R22, R4, UR9 ;  /* 0x0000000904167c20 */ /* 0x000fe20008400000 */
[----:B------:R-:W-:Y:S01]  /*bef0*/  SHF.R.U32.HI R4, RZ, UR8, R5 ;  /* 0x00000008ff047c19 */ /* 0x000fe20008011605 */
[----:B------:R-:W-:-:S03]  /*bf00*/  ULDC UR8, c[0x0][0x658] ;  /* 0x0001960000087ab9 */ /* 0x000fc60000000800 */
[--C-:B------:R-:W-:Y:S01]  /*bf10*/  SHF.R.U64 R20, R9, UR10, R4.reuse ;  /* 0x0000000a09147c19 */ /* 0x100fe20008001204 */
[----:B------:R-:W1:Y:S01]  /*bf20*/  F2I.U32.TRUNC.NTZ R22, R22 ;  /* 0x0000001600167305 */ /* 0x000e62000020f000 */
[----:B------:R-:W-:Y:S01]  /*bf30*/  SHF.R.U32.HI R5, RZ, UR10, R4 ;  /* 0x0000000aff057c19 */ /* 0x000fe20008011604 */
[----:B---3--:R-:W-:-:S03]  /*bf40*/  IMAD.MOV R6, RZ, RZ, -R6 ;  /* 0x000000ffff067224 */ /* 0x008fc600078e0a06 */
[----:B------:R-:W-:Y:S01]  /*bf50*/  SHF.R.U64 R18, R20, UR8, R5 ;  /* 0x0000000814127c19 */ /* 0x000fe20008001205 */
[----:B--2---:R-:W-:Y:S01]  /*bf60*/  IMAD R15, R24, R6, R15 ;  /* 0x00000006180f7224 */ /* 0x004fe200078e020f */
[----:B------:R-:W-:-:S03]  /*bf70*/  SHF.R.U32.HI R23, RZ, UR8, R5 ;  /* 0x00000008ff177c19 */ /* 0x000fc60008011605 */
[----:B------:R-:W-:Y:S02]  /*bf80*/  IMAD.MOV.U32 R4, RZ, RZ, R18 ;  /* 0x000000ffff047224 */ /* 0x000fe400078e0012 */
[----:B------:R-:W-:Y:S01]  /*bf90*/  IMAD.MOV.U32 R5, RZ, RZ, R23 ;  /* 0x000000ffff057224 */ /* 0x000fe200078e0017 */
[----:B-1----:R-:W-:Y:S06]  /*bfa0*/  @!P1 BRA `(.L_x_299) ;  /* 0x0000000000289947 */ /* 0x002fec0003800000 */
[----:B------:R-:W-:Y:S02]  /*bfb0*/  ULDC UR8, c[0x0][0x64c] ;  /* 0x0001930000087ab9 */ /* 0x000fe40000000800 */
[----:B------:R-:W-:-:S05]  /*bfc0*/  IADD3 R5, P1, R18, UR8, RZ ;  /* 0x0000000812057c10 */ /* 0x000fca000ff3e0ff */
[----:B------:R-:W-:-:S04]  /*bfd0*/  IMAD.X R23, RZ, RZ, R23, P1 ;  /* 0x000000ffff177224 */ /* 0x000fc800008e0617 */
[----:B------:R-:W-:-:S04]  /*bfe0*/  IMAD.WIDE.U32 R6, R23, UR12, RZ ;  /* 0x0000000c17067c25 */ /* 0x000fc8000f8e00ff */
[----:B------:R-:W-:-:S04]  /*bff0*/  IMAD.WIDE.U32 R6, P1, R5, UR13, R6 ;  /* 0x0000000d05067c25 */ /* 0x000fc8000f820006 */
[----:B------:R-:W-:-:S04]  /*c000*/  IMAD.WIDE.U32 R4, R5, UR12, RZ ;  /* 0x0000000c05047c25 */ /* 0x000fc8000f8e00ff */
[----:B------:R-:W-:Y:S01]  /*c010*/  IMAD.MOV.U32 R4, RZ, RZ, R7 ;  /* 0x000000ffff047224 */ /* 0x000fe200078e0007 */
[----:B------:R-:W-:Y:S01]  /*c020*/  IADD3 RZ, P3, R5, R6, RZ ;  /* 0x0000000605ff7210 */ /* 0x000fe20007f7e0ff */
[----:B------:R-:W-:-:S04]  /*c030*/  IMAD.X R5, RZ, RZ, RZ, P1 ;  /* 0x000000ffff057224 */ /* 0x000fc800008e06ff */
[----:B------:R-:W-:-:S08]  /*c040*/  IMAD.WIDE.U32.X R4, R23, UR13, R4, P3 ;  /* 0x0000000d17047c25 */ /* 0x000fd000098e0404 */
.L_x_299:
[----:B------:R-:W-:Y:S01]  /*c050*/  ISETP.NE.AND P1, PT, R2, 0x1, PT ;  /* 0x000000010200780c */ /* 0x000fe20003f25270 */
[----:B------:R-:W-:Y:S01]  /*c060*/  ULDC UR8, c[0x0][0x648] ;  /* 0x0001920000087ab9 */ /* 0x000fe20000000800 */
[----:B------:R-:W-:Y:S01]  /*c070*/  LOP3.LUT R20, R20, UR6, RZ, 0xc0, !PT ;  /* 0x0000000614147c12 */ /* 0x000fe2000f8ec0ff */
[----:B------:R-:W-:Y:S01]  /*c080*/  IMAD.MOV R22, RZ, RZ, -R22 ;  /* 0x000000ffff167224 */ /* 0x000fe200078e0a16 */
[----:B------:R-:W-:Y:S01]  /*c090*/  SHF.R.U64 R5, R4, UR8, R5 ;  /* 0x0000000804057c19 */ /* 0x000fe20008001205 */
[----:B------:R-:W-:Y:S01]  /*c0a0*/  ULDC UR8, c[0x0][0x638] ;  /* 0x00018e0000087ab9 */ /* 0x000fe20000000800 */
[----:B------:R-:W-:Y:S01]  /*c0b0*/  LOP3.LUT R9, R9, UR4, RZ, 0xc0, !PT ;  /* 0x0000000409097c12 */ /* 0x000fe2000f8ec0ff */
[----:B------:R-:W-:Y:S01]  /*c0c0*/  ULDC UR9, c[0x0][0x610] ;  /* 0x0001840000097ab9 */ /* 0x000fe20000000800 */
[----:B------:R-:W-:Y:S02]  /*c0d0*/  IMAD.MOV.U32 R4, RZ, RZ, 0x1 ;  /* 0x00000001ff047424 */ /* 0x000fe400078e00ff */
[----:B------:R-:W-:-:S02]  /*c0e0*/  IMAD.MOV R7, RZ, RZ, -R5 ;  /* 0x000000ffff077224 */ /* 0x000fc400078e0a05 */
[----:B------:R-:W-:Y:S02]  /*c0f0*/  IMAD R20, R5, UR5, R20 ;  /* 0x0000000505147c24 */ /* 0x000fe4000f8e0214 */
[----:B0-----:R-:W-:Y:S02]  /*c100*/  @P1 IMAD R15, R21, R22, R14 ;  /* 0x00000016150f1224 */ /* 0x001fe400078e020e */
[----:B------:R-:W-:Y:S01]  /*c110*/  IMAD R18, R7, UR8, R18 ;  /* 0x0000000807127c24 */ /* 0x000fe2000f8e0212 */
[----:B------:R-:W-:Y:S01]  /*c120*/  ULDC UR8, c[0x0][0x600] ;  /* 0x0001800000087ab9 */ /* 0x000fe20000000800 */
[----:B------:R-:W-:Y:S02]  /*c130*/  IMAD R15, R20, UR9, R15 ;  /* 0x00000009140f7c24 */ /* 0x000fe4000f8e020f */
[----:B------:R-:W-:-:S05]  /*c140*/  IMAD R18, R18, UR8, R9 ;  /* 0x0000000812127c24 */ /* 0x000fca000f8e0209 */
[----:B------:R-:W-:Y:S02]  /*c150*/  SEL R9, R18, R15, !P1 ;  /* 0x0000000f12097207 */ /* 0x000fe40004800000 */
[----:B------:R-:W-:-:S07]  /*c160*/  SEL R7, R15, R18, !P1 ;  /* 0x000000120f077207 */ /* 0x000fce0004800000 */
.L_x_297:
[----:B------:R-:W-:Y:S05]  /*c170*/  BSYNC B1 ;  /* 0x0000000000017941 */ /* 0x000fea0003800000 */
.L_x_296:
[----:B------:R-:W-:-:S13]  /*c180*/  LOP3.LUT P1, RZ, R4, 0xff, RZ, 0xc0, !PT ;  /* 0x000000ff04ff7812 */ /* 0x000fda000782c0ff */
[----:B------:R-:W-:Y:S05]  /*c190*/  @P1 BRA `(.L_x_300) ;  /* 0xfffffff4001c1947 */ /* 0x000fea000383ffff */
[----:B------:R-:W-:Y:S05]  /*c1a0*/  BSYNC B0 ;  /* 0x0000000000007941 */ /* 0x000fea0003800000 */
.L_x_288:
[----:B------:R-:W-:-:S03]  /*c1b0*/  UMOV UR8, 0xffffffff ;  /* 0xffffffff00087882 */ /* 0x000fc60000000000 */
[----:B------:R-:W-:Y:S05]  /*c1c0*/  BRA.DIV UR8, `(.L_x_301) ;  /* 0x0000000208f47947 */ /* 0x000fea000b800000 */
[----:B------:R-:W-:-:S13]  /*c1d0*/  ELECT P6, URZ, PT ;  /* 0x00000000003f782f */ /* 0x000fda00038c0000 */
.L_x_314:
[----:B------:R-:W-:Y:S04]  /*c1e0*/  BSSY B0, `(.L_x_302) ;  /* 0x0000022000007945 */ /* 0x000fe80003800000 */
[----:B------:R-:W-:Y:S05]  /*c1f0*/  @!P6 BRA `(.L_x_303) ;  /* 0x000000000080e947 */ /* 0x000fea0003800000 */
[----:B------:R-:W-:-:S04]  /*c200*/  LOP3.LUT R19, R19, 0x2, RZ, 0xfc, !PT ;  /* 0x0000000213137812 */ /* 0x000fc800078efcff */
[----:B------:R-:W-:-:S13]  /*c210*/  ISETP.NE.AND P0, PT, R19, 0x3, PT ;  /* 0x000000031300780c */ /* 0x000fda0003f05270 */
[----:B------:R-:W-:Y:S05]  /*c220*/  @!P0 BRA `(.L_x_304) ;  /* 0x0000000000048947 */ /* 0x000fea0003800000 */
[----:B------:R-:W-:Y:S01]  /*c230*/  BPT.TRAP 0x1 ;  /* 0x000000040000795c */ /* 0x000fe20000300000 */
.L_x_304:
[----:B------:R-:W0:Y:S01]  /*c240*/  S2R R3, SR_CgaCtaId ;  /* 0x0000000000037919 */ /* 0x000e220000008800 */
[----:B------:R-:W-:-:S04]  /*c250*/  MOV R2, 0x400 ;  /* 0x0000040000027802 */ /* 0x000fc80000000f00 */
[----:B0-----:R-:W-:Y:S02]  /*c260*/  LEA R3, R3, R2, 0x18 ;  /* 0x0000000203037211 */ /* 0x001fe400078ec0ff */
[----:B------:R-:W-:-:S03]  /*c270*/  SHF.L.U32 R2, R0, 0x1f, RZ ;  /* 0x0000001f00027819 */ /* 0x000fc600000006ff */
[----:B------:R-:W-:-:S04]  /*c280*/  VIADD R3, R3, 0x18 ;  /* 0x0000001803037836 */ /* 0x000fc80000000000 */
[C---:B------:R-:W-:Y:S02]  /*c290*/  IMAD R7, R12.reuse, 0x8, R3 ;  /* 0x000000080c077824 */ /* 0x040fe400078e0203 */
[----:B------:R-:W-:Y:S02]  /*c2a0*/  VIADD R12, R12, 0x1 ;  /* 0x000000010c0c7836 */ /* 0x000fe40000000000 */
[----:B------:R-:W0:Y:S03]  /*c2b0*/  SYNCS.PHASECHK.TRANS64.TRYWAIT P0, [R7+URZ], R2 ;  /* 0x00000002070075a7 */ /* 0x000e26000800017f */
[----:B------:R-:W-:-:S04]  /*c2c0*/  ISETP.NE.AND P1, PT, R12, 0x3, PT ;  /* 0x000000030c00780c */ /* 0x000fc80003f25270 */
[----:B------:R-:W-:Y:S02]  /*c2d0*/  SEL R5, RZ, 0x1, P1 ;  /* 0x00000001ff057807 */ /* 0x000fe40000800000 */
[----:B------:R-:W-:Y:S02]  /*c2e0*/  SEL R12, R12, RZ, P1 ;  /* 0x000000ff0c0c7207 */ /* 0x000fe40000800000 */
[----:B------:R-:W-:-:S03]  /*c2f0*/  LOP3.LUT R5, R0, R5, RZ, 0x3c, !PT ;  /* 0x0000000500057212 */ /* 0x000fc600078e3cff */
[----:B------:R-:W-:Y:S01]  /*c300*/  IMAD R9, R12, 0x8, R3 ;  /* 0x000000080c097824 */ /* 0x000fe200078e0203 */
[----:B------:R-:W-:Y:S01]  /*c310*/  SHF.L.U32 R4, R5, 0x1f, RZ ;  /* 0x0000001f05047819 */ /* 0x000fe200000006ff */
[----:B0-----:R-:W-:Y:S06]  /*c320*/  @!P0 BRA `(.L_x_305) ;  /* 0x0000000000bc8947 */ /* 0x001fec0003800000 */
.L_x_315:
[----:B------:R-:W1:Y:S01]  /*c330*/  SYNCS.PHASECHK.TRANS64.TRYWAIT P0, [R9+URZ], R4 ;  /* 0x00000004090075a7 */ /* 0x000e62000800017f */
[----:B------:R-:W-:-:S05]  /*c340*/  VIADD R0, R12, 0x1 ;  /* 0x000000010c007836 */ /* 0x000fca0000000000 */
[----:B------:R-:W-:-:S04]  /*c350*/  ISETP.NE.AND P1, PT, R0, 0x3, PT ;  /* 0x000000030000780c */ /* 0x000fc80003f25270 */
[----:B0-----:R-:W-:Y:S02]  /*c360*/  SEL R2, RZ, 0x1, P1 ;  /* 0x00000001ff027807 */ /* 0x001fe40000800000 */
[----:B------:R-:W-:Y:S02]  /*c370*/  SEL R0, R0, RZ, P1 ;  /* 0x000000ff00007207 */ /* 0x000fe40000800000 */
[----:B------:R-:W-:Y:S01]  /*c380*/  LOP3.LUT R2, R5, R2, RZ, 0x3c, !PT ;  /* 0x0000000205027212 */ /* 0x000fe200078e3cff */
[----:B-1----:R-:W-:Y:S06]  /*c390*/  @!P0 BRA `(.L_x_306) ;  /* 0x0000000000b48947 */ /* 0x002fec0003800000 */
.L_x_316:
[----:B------:R-:W-:Y:S01]  /*c3a0*/  IMAD R3, R0, 0x8, R3 ;  /* 0x0000000800037824 */ /* 0x000fe200078e0203 */
[----:B------:R-:W-:-:S07]  /*c3b0*/  SHF.L.U32 R0, R2, 0x1f, RZ ;  /* 0x0000001f02007819 */ /* 0x000fce00000006ff */
.L_x_307:
[----:B-1----:R1:W2:Y:S02]  /*c3c0*/  SYNCS.PHASECHK.TRANS64.TRYWAIT P0, [R3+URZ], R0 ;  /* 0x00000000030075a7 */ /* 0x0022a4000800017f */
[----:B--2---:R-:W-:Y:S05]  /*c3d0*/  @!P0 NANOSLEEP.SYNCS 0x989680 ;  /* 0x009896800000895d */ /* 0x004fea0003900000 */
[----:B------:R-:W2:Y:S02]  /*c3e0*/  @!P0 SYNCS.PHASECHK.TRANS64 P0, [R3+URZ], R0 ;  /* 0x00000000030085a7 */ /* 0x000ea4000800007f */
[----:B--2---:R-:W-:Y:S05]  /*c3f0*/  @!P0 BRA `(.L_x_307) ;  /* 0xfffffffc00f08947 */ /* 0x004fea000383ffff */
.L_x_303:
[----:B------:R-:W-:Y:S05]  /*c400*/  BSYNC B0 ;  /* 0x0000000000007941 */ /* 0x000fea0003800000 */
.L_x_302:
[----:B------:R-:W-:Y:S05]  /*c410*/  EXIT ;  /* 0x000000000000794d */ /* 0x000fea0003800000 */
.L_x_17:
[----:B---3--:R3:W4:Y:S02]  /*c420*/  SYNCS.PHASECHK.TRANS64.TRYWAIT P1, [R3+URZ], R0 ;  /* 0x00000000030075a7 */ /* 0x008724000802017f */
[----:B----4-:R-:W-:Y:S05]  /*c430*/  @!P1 NANOSLEEP.SYNCS 0x989680 ;  /* 0x009896800000995d */ /* 0x010fea0003900000 */
[----:B------:R-:W4:Y:S02]  /*c440*/  @!P1 SYNCS.PHASECHK.TRANS64 P1, [R3+URZ], R0 ;  /* 0x00000000030095a7 */ /* 0x000f24000802007f */
[----:B----4-:R-:W-:Y:S05]  /*c450*/  @!P1 BRA `(.L_x_17) ;  /* 0xfffffffc00f09947 */ /* 0x010fea000383ffff */
[----:B------:R-:W-:Y:S05]  /*c460*/  BRA `(.L_x_16) ;  /* 0xffffff4c00607947 */ /* 0x000fea000383ffff */
.L_x_22:
[----:B-1----:R-:W-:-:S04]  /*c470*/  IMAD.U32 R4, RZ, RZ, UR9 ;  /* 0x00000009ff047e24 */ /* 0x002fc8000f8e00ff */
[----:B------:R1:W2:Y:S03]  /*c480*/  SYNCS.PHASECHK.TRANS64.TRYWAIT P1, [R4+URZ], R3 ;  /* 0x00000003040075a7 */ /* 0x0002a6000802017f */
[----:B--2---:R-:W-:Y:S05]  /*c490*/  @!P1 NANOSLEEP.SYNCS 0x989680 ;  /* 0x009896800000995d */ /* 0x004fea0003900000 */
[----:B------:R-:W2:Y:S02]  /*c4a0*/  @!P1 SYNCS.PHASECHK.TRANS64 P1, [R4+URZ], R3 ;  /* 0x00000003040095a7 */ /* 0x000ea4000802007f */
[----:B--2---:R-:W-:Y:S05]  /*c4b0*/  @!P1 BRA `(.L_x_22) ;  /* 0xfffffffc00ec9947 */ /* 0x004fea000383ffff */
[----:B------:R-:W-:Y:S05]  /*c4c0*/  BRA `(.L_x_21) ;  /* 0xffffff5400547947 */ /* 0x000fea000383ffff */
.L_x_289:
[----:B------:R-:W-:Y:S01]  /*c4d0*/  BSSY B1, `(.L_x_308) ;  /* 0x0000006000017945 */ /* 0x000fe20003800000 */
[----:B------:R-:W-:-:S07]  /*c4e0*/  IMAD.MOV.U32 R15, RZ, RZ, -0x1 ;  /* 0xffffffffff0f7424 */ /* 0x000fce00078e00ff */
[----:B------:R-:W-:Y:S05]  /*c4f0*/  WARPSYNC.COLLECTIVE R15, `(.L_x_309) ;  /* 0x000000000f0c7348 */ /* 0x000fea0003c00000 */
[----:B------:R-:W-:Y:S02]  /*c500*/  ELECT P6, UR62, PT ;  /* 0x00000000003e782f */ /* 0x000fe400038c0000 */
[----:B------:R-:W-:Y:S01]  /*c510*/  MOV R14, UR62 ;  /* 0x0000003e000e7c02 */ /* 0x000fe20008000f00 */
[----:B------:R-:W-:Y:S10]  /*c520*/  ENDCOLLECTIVE ;  /* 0x000000000000791b */ /* 0x000ff40003800000 */
.L_x_309:
[----:B------:R-:W-:Y:S05]  /*c530*/  BSYNC B1 ;  /* 0x0000000000017941 */ /* 0x000fea0003800000 */
.L_x_308:
[----:B------:R-:W-:Y:S05]  /*c540*/  BRA `(.L_x_310) ;  /* 0xfffffff0003c7947 */ /* 0x000fea000383ffff */
.L_x_292:
[----:B0-----:R0:W1:Y:S02]  /*c550*/  SYNCS.PHASECHK.TRANS64.TRYWAIT P1, [R14+URZ+0x18], R7 ;  /* 0x000018070e0075a7 */ /* 0x001064000802017f */
[----:B-1----:R-:W-:Y:S05]  /*c560*/  @!P1 NANOSLEEP.SYNCS 0x989680 ;  /* 0x009896800000995d */ /* 0x002fea0003900000 */
[----:B------:R-:W1:Y:S02]  /*c570*/  @!P1 SYNCS.PHASECHK.TRANS64 P1, [R14+URZ+0x18], R7 ;  /* 0x000018070e0095a7 */ /* 0x000e64000802007f */
[----:B-1----:R-:W-:Y:S05]  /*c580*/  @!P1 BRA `(.L_x_292) ;  /* 0xfffffffc00f09947 */ /* 0x002fea000383ffff */
[----:B------:R-:W-:Y:S05]  /*c590*/  BRA `(.L_x_311) ;  /* 0xfffffff000707947 */ /* 0x000fea000383ffff */
.L_x_301:
[----:B------:R-:W-:Y:S01]  /*c5a0*/  BSSY B0, `(.L_x_312) ;  /* 0x0000006000007945 */ /* 0x000fe20003800000 */
[----:B------:R-:W-:-:S07]  /*c5b0*/  IMAD.MOV.U32 R15, RZ, RZ, -0x1 ;  /* 0xffffffffff0f7424 */ /* 0x000fce00078e00ff */
[----:B------:R-:W-:Y:S05]  /*c5c0*/  WARPSYNC.COLLECTIVE R15, `(.L_x_313) ;  /* 0x000000000f0c7348 */ /* 0x000fea0003c00000 */
[----:B------:R-:W-:Y:S02]  /*c5d0*/  ELECT P6, UR62, PT ;  /* 0x00000000003e782f */ /* 0x000fe400038c0000 */
[----:B------:R-:W-:Y:S01]  /*c5e0*/  MOV R14, UR62 ;  /* 0x0000003e000e7c02 */ /* 0x000fe20008000f00 */
[----:B------:R-:W-:Y:S10]  /*c5f0*/  ENDCOLLECTIVE ;  /* 0x000000000000791b */ /* 0x000ff40003800000 */
.L_x_313:
[----:B------:R-:W-:Y:S05]  /*c600*/  BSYNC B0 ;  /* 0x0000000000007941 */ /* 0x000fea0003800000 */
.L_x_312:
[----:B------:R-:W-:Y:S05]  /*c610*/  BRA `(.L_x_314) ;  /* 0xfffffff800f07947 */ /* 0x000fea000383ffff */
.L_x_305:
[----:B0-----:R0:W1:Y:S02]  /*c620*/  SYNCS.PHASECHK.TRANS64.TRYWAIT P0, [R7+URZ], R2 ;  /* 0x00000002070075a7 */ /* 0x001064000800017f */
[----:B-1----:R-:W-:Y:S05]  /*c630*/  @!P0 NANOSLEEP.SYNCS 0x989680 ;  /* 0x009896800000895d */ /* 0x002fea0003900000 */
[----:B------:R-:W1:Y:S02]  /*c640*/  @!P0 SYNCS.PHASECHK.TRANS64 P0, [R7+URZ], R2 ;  /* 0x00000002070085a7 */ /* 0x000e64000800007f */
[----:B-1----:R-:W-:Y:S05]  /*c650*/  @!P0 BRA `(.L_x_305) ;  /* 0xfffffffc00f08947 */ /* 0x002fea000383ffff */
[----:B------:R-:W-:Y:S05]  /*c660*/  BRA `(.L_x_315) ;  /* 0xfffffffc00307947 */ /* 0x000fea000383ffff */
.L_x_306:
[----:B0-----:R0:W1:Y:S02]  /*c670*/  SYNCS.PHASECHK.TRANS64.TRYWAIT P0, [R9+URZ], R4 ;  /* 0x00000004090075a7 */ /* 0x001064000800017f */
[----:B-1----:R-:W-:Y:S05]  /*c680*/  @!P0 NANOSLEEP.SYNCS 0x989680 ;  /* 0x009896800000895d */ /* 0x002fea0003900000 */
[----:B------:R-:W1:Y:S02]  /*c690*/  @!P0 SYNCS.PHASECHK.TRANS64 P0, [R9+URZ], R4 ;  /* 0x00000004090085a7 */ /* 0x000e64000800007f */
[----:B-1----:R-:W-:Y:S05]  /*c6a0*/  @!P0 BRA `(.L_x_306) ;  /* 0xfffffffc00f08947 */ /* 0x002fea000383ffff */
[----:B------:R-:W-:Y:S05]  /*c6b0*/  BRA `(.L_x_316) ;  /* 0xfffffffc00387947 */ /* 0x000fea000383ffff */
.L_x_317:
[----:B------:R-:W-:-:S00]  /*c6c0*/  BRA `(.L_x_317) ;  /* 0xfffffffc00fc7947 */ /* 0x000fc0000383ffff */
[----:B------:R-:W-:-:S00]  /*c6d0*/  NOP ;  /* 0x0000000000007918 */ /* 0x000fc00000000000 */
        /* <DEDUP_REMOVED lines=10> */
.L_x_318:


//--------------------- .nv.global.init           --------------------------
	.section	.nv.global.init,"aw",@progbits
.nv.global.init:
	.type		$str$22,@object
	.size		$str$22,($str$23 - $str$22)
$str$22:
        /*0000*/ 	.byte	0x6b, 0x5f, 0x74, 0x69, 0x6c, 0x65, 0x5f, 0x63, 0x6f, 0x75, 0x6e, 0x74, 0x20, 0x3e, 0x3d, 0x20
        /*0010*/ 	.byte	0x31, 0x00
	.type		$str$23,@object
	.size		$str$23,(__unnamed_1 - $str$23)
$str$23:
        /*0012*/ 	.byte	0x2f, 0x74, 0x6d, 0x70, 0x2f, 0x63, 0x75, 0x74, 0x6c, 0x61, 0x73, 0x73, 0x5f, 0x73, 0x77, 0x65
        /*0022*/ 	.byte	0x65, 0x70, 0x5f, 0x73, 0x72, 0x63, 0x2f, 0x69, 0x6e, 0x63, 0x6c, 0x75, 0x64, 0x65, 0x2f, 0x63
        /*0032*/ 	.byte	0x75, 0x74, 0x6c, 0x61, 0x73, 0x73, 0x2f, 0x67, 0x65, 0x6d, 0x6d, 0x2f, 0x63, 0x6f, 0x6c, 0x6c
        /*0042*/ 	.byte	0x65, 0x63, 0x74, 0x69, 0x76, 0x65, 0x2f, 0x73, 0x6d, 0x39, 0x30, 0x5f, 0x6d, 0x6d, 0x61, 0x5f
        /*0052*/ 	.byte	0x74, 0x6d, 0x61, 0x5f, 0x67, 0x6d, 0x6d, 0x61, 0x5f, 0x73, 0x73, 0x5f, 0x77, 0x61, 0x72, 0x70
        /*0062*/ 	.byte	0x73, 0x70, 0x65, 0x63, 0x69, 0x61, 0x6c, 0x69, 0x7a, 0x65, 0x64, 0x2e, 0x68, 0x70, 0x70, 0x00
	.type		__unnamed_1,@object
	.size		__unnamed_1,(.L_0 - __unnamed_1)
__unnamed_1:
        /*0072*/ 	.byte	0x76, 0x6f, 0x69, 0x64, 0x20, 0x63, 0x75, 0x74, 0x6c, 0x61, 0x73, 0x73, 0x3a, 0x3a, 0x67, 0x65
        /* <DEDUP_REMOVED lines=177> */
        /*0b92*/ 	.byte	0x00
.L_0:


//--------------------- .nv.shared._ZN7cutlass13device_kernelINS_4gemm6kernel13GemmUniversalIN4cute5tupleIJiiiiEEENS1_10collective13CollectiveMmaINS1_34MainloopSm90TmaGmmaWarpSpecializedILi3ENS5_IJNS4_1CILi1EEESB_SB_EEENS1_35KernelTmaWarpSpecializedCooperativeEEENS5_IJNSA_ILi256EEENSA_ILi128EEENSA_ILi64EEEEEENS_10tfloat32_tENS5_IJlSB_lEEESJ_SK_NS4_8TiledMMAINS4_8MMA_AtomIJNS4_4SM904GMMA30MMA_64x128x8_F32TF32TF32_SS_TNILNSO_7ScaleInE1ELSQ_1EEEEEENS4_6LayoutINS5_IJNSA_ILi2EEESB_SB_EEENS5_IJSB_NSA_ILi0EEESW_EEEEENS5_IJNS4_10UnderscoreESZ_SZ_EEEEENS4_13SM90_TMA_LOADENS4_14ComposedLayoutINS4_7SwizzleILi3ELi4ELi3EEENS4_18smem_ptr_flag_bitsILi32EEENST_INS5_IJNSA_ILi8EEENSA_ILi32EEEEEENS5_IJS19_SB_EEEEEEEvNS4_8identityES12_S1D_vS1E_EENS_8epilogue10collective6detail29Sm90TmaWarpSpecializedAdapterINS1H_15DefaultEpilogueISJ_SK_SK_NS1G_6thread17LinearCombinationISJ_Li1EffLNS1L_9ScaleType4KindE0ELNS_15FloatRoundStyleE2ESJ_EENS1_15EpilogueDefaultEEEEEvvEEEEvNT_6ParamsE --------------------------
	.section	.nv.shared._ZN7cutlass13device_kernelINS_4gemm6kernel13GemmUniversalIN4cute5tupleIJiiiiEEENS1_10collective13CollectiveMmaINS1_34MainloopSm90TmaGmmaWarpSpecializedILi3ENS5_IJNS4_1CILi1EEESB_SB_EEENS1_35KernelTmaWarpSpecializedCooperativeEEENS5_IJNSA_ILi256EEENSA_ILi128EEENSA_ILi64EEEEEENS_10tfloat32_tENS5_IJlSB_lEEESJ_SK_NS4_8TiledMMAINS4_8MMA_AtomIJNS4_4SM904GMMA30MMA_64x128x8_F32TF32TF32_SS_TNILNSO_7ScaleInE1ELSQ_1EEEEEENS4_6LayoutINS5_IJNSA_ILi2EEESB_SB_EEENS5_IJSB_NSA_ILi0EEESW_EEEEENS5_IJNS4_10UnderscoreESZ_SZ_EEEEENS4_13SM90_TMA_LOADENS4_14ComposedLayoutINS4_7SwizzleILi3ELi4ELi3EEENS4_18smem_ptr_flag_bitsILi32EEENST_INS5_IJNSA_ILi8EEENSA_ILi32EEEEEENS5_IJS19_SB_EEEEEEEvNS4_8identityES12_S1D_vS1E_EENS_8epilogue10collective6detail29Sm90TmaWarpSpecializedAdapterINS1H_15DefaultEpilogueISJ_SK_SK_NS1G_6thread17LinearCombinationISJ_Li1EffLNS1L_9ScaleType4KindE0ELNS_15FloatRoundStyleE2ESJ_EENS1_15EpilogueDefaultEEEEEvvEEEEvNT_6ParamsE,"aw",@nobits
	.sectionflags	@""
	.align	16
	.zero		1024


//--------------------- .nv.shared.reserved.0     --------------------------
	.section	.nv.shared.reserved.0,"aw",@nobits
	.weak		__nv_reservedSMEM_offset_0_alias
	.size		__nv_reservedSMEM_offset_0_alias, 0, 0
	.other		__nv_reservedSMEM_offset_0_alias,@"STO_CUDA_RESERVED_SHARED STV_DEFAULT"
__nv_reservedSMEM_offset_0_alias:
	.zero		0


//--------------------- .nv.global                --------------------------
	.section	.nv.global,"aw",@nobits
.nv.global:
	.type		_ZN40_INTERNAL_2def65d6_4_k_cu_71067d3b_246604cute1_E,@object
	.size		_ZN40_INTERNAL_2def65d6_4_k_cu_71067d3b_246604cute1_E,(_ZN40_INTERNAL_2def65d6_4_k_cu_71067d3b_246604cuda3std3__45__cpo6cbeginE - _ZN40_INTERNAL_2def65d6_4_k_cu_71067d3b_246604cute1_E)
_ZN40_INTERNAL_2def65d6_4_k_cu_71067d3b_246604cute1_E:
	.zero		1
	.type		_ZN40_INTERNAL_2def65d6_4_k_cu_71067d3b_246604cuda3std3__45__cpo6cbeginE,@object
	.size		_ZN40_INTERNAL_2def65d6_4_k_cu_71067d3b_246604cuda3std3__45__cpo6cbeginE,(_ZN40_INTERNAL_2def65d6_4_k_cu_71067d3b_246604cuda3std3__48in_placeE - _ZN40_INTERNAL_2def65d6_4_k_cu_71067d3b_246604cuda3std3__45__cpo6cbeginE)
_ZN40_INTERNAL_2def65d6_4_k_cu_71067d3b_246604cuda3std3__45__cpo6cbeginE:
	.zero		1
	.type		_ZN40_INTERNAL_2def65d6_4_k_cu_71067d3b_246604cuda3std3__48in_placeE,@object
	.size		_ZN40_INTERNAL_2def65d6_4_k_cu_71067d3b_246604cuda3std3__48in_placeE,(_ZN40_INTERNAL_2def65d6_4_k_cu_71067d3b_246604cuda3std6ranges3__45__cpo9iter_moveE - _ZN40_INTERNAL_2def65d6_4_k_cu_71067d3b_246604cuda3std3__48in_placeE)
_ZN40_INTERNAL_2def65d6_4_k_cu_71067d3b_246604cuda3std3__48in_placeE:
	.zero		1
	.type		_ZN40_INTERNAL_2def65d6_4_k_cu_71067d3b_246604cuda3std6ranges3__45__cpo9iter_moveE,@object
	.size		_ZN40_INTERNAL_2def65d6_4_k_cu_71067d3b_246604cuda3std6ranges3__45__cpo9iter_moveE,(_ZN40_INTERNAL_2def65d6_4_k_cu_71067d3b_246604cuda3std3__45__cpo5beginE - _ZN40_INTERNAL_2def65d6_4_k_cu_71067d3b_246604cuda3std6ranges3__45__cpo9iter_moveE)
_ZN40_INTERNAL_2def65d6_4_k_cu_71067d3b_246604cuda3std6ranges3__45__cpo9iter_moveE:
	.zero		1
	.type		_ZN40_INTERNAL_2def65d6_4_k_cu_71067d3b_246604cuda3std3__45__cpo5beginE,@object
	.size		_ZN40_INTERNAL_2def65d6_4_k_cu_71067d3b_246604cuda3std3__45__cpo5beginE,(_ZN40_INTERNAL_2def65d6_4_k_cu_71067d3b_246604cuda3std3__442_GLOBAL__N__2def65d6_4_k_cu_71067d3b_246606ignoreE - _ZN40_INTERNAL_2def65d6_4_k_cu_71067d3b_246604cuda3std3__45__cpo5beginE)
_ZN40_INTERNAL_2def65d6_4_k_cu_71067d3b_246604cuda3std3__45__cpo5beginE:
	.zero		1
	.type		_ZN40_INTERNAL_2def65d6_4_k_cu_71067d3b_246604cuda3std3__442_GLOBAL__N__2def65d6_4_k_cu_71067d3b_246606ignoreE,@object
	.size		_ZN40_INTERNAL_2def65d6_4_k_cu_71067d3b_246604cuda3std3__442_GLOBAL__N__2def65d6_4_k_cu_71067d3b_246606ignoreE,(_ZN40_INTERNAL_2def65d6_4_k_cu_71067d3b_246604cute7productE - _ZN40_INTERNAL_2def65d6_4_k_cu_71067d3b_246604cuda3std3__442_GLOBAL__N__2def65d6_4_k_cu_71067d3b_246606ignoreE)
_ZN40_INTERNAL_2def65d6_4_k_cu_71067d3b_246604cuda3std3__442_GLOBAL__N__2def65d6_4_k_cu_71067d3b_246606ignoreE:
	.zero		1
	.type		_ZN40_INTERNAL_2def65d6_4_k_cu_71067d3b_246604cute7productE,@object
	.size		_ZN40_INTERNAL_2def65d6_4_k_cu_71067d3b_246604cute7productE,(_ZN40_INTERNAL_2def65d6_4_k_cu_71067d3b_246604cuda3std3__45__cpo3endE - _ZN40_INTERNAL_2def65d6_4_k_cu_71067d3b_246604cute7productE)
_ZN40_INTERNAL_2def65d6_4_k_cu_71067d3b_246604cute7productE:
	.zero		1
	.type		_ZN40_INTERNAL_2def65d6_4_k_cu_71067d3b_246604cuda3std3__45__cpo3endE,@object
	.size		_ZN40_INTERNAL_2def65d6_4_k_cu_71067d3b_246604cuda3std3__45__cpo3endE,(_ZN40_INTERNAL_2def65d6_4_k_cu_71067d3b_246604cuda3std3__419piecewise_constructE - _ZN40_INTERNAL_2def65d6_4_k_cu_71067d3b_246604cuda3std3__45__cpo3endE)
_ZN40_INTERNAL_2def65d6_4_k_cu_71067d3b_246604cuda3std3__45__cpo3endE:
	.zero		1
	.type		_ZN40_INTERNAL_2def65d6_4_k_cu_71067d3b_246604cuda3std3__419piecewise_constructE,@object
	.size		_ZN40_INTERNAL_2def65d6_4_k_cu_71067d3b_246604cuda3std3__419piecewise_constructE,(_ZN40_INTERNAL_2def65d6_4_k_cu_71067d3b_246604cuda3std3__45__cpo4cendE - _ZN40_INTERNAL_2def65d6_4_k_cu_71067d3b_246604cuda3std3__419piecewise_constructE)
_ZN40_INTERNAL_2def65d6_4_k_cu_71067d3b_246604cuda3std3__419piecewise_constructE:
	.zero		1
	.type		_ZN40_INTERNAL_2def65d6_4_k_cu_71067d3b_246604cuda3std3__45__cpo4cendE,@object
	.size		_ZN40_INTERNAL_2def65d6_4_k_cu_71067d3b_246604cuda3std3__45__cpo4cendE,(_ZN40_INTERNAL_2def65d6_4_k_cu_71067d3b_246604cuda3std6ranges3__45__cpo4swapE - _ZN40_INTERNAL_2def65d6_4_k_cu_71067d3b_246604cuda3std3__45__cpo4cendE)
_ZN40_INTERNAL_2def65d6_4_k_cu_71067d3b_246604cuda3std3__45__cpo4cendE:
	.zero		1
	.type		_ZN40_INTERNAL_2def65d6_4_k_cu_71067d3b_246604cuda3std6ranges3__45__cpo4swapE,@object
	.size		_ZN40_INTERNAL_2def65d6_4_k_cu_71067d3b_246604cuda3std6ranges3__45__cpo4swapE,(.L_8 - _ZN40_INTERNAL_2def65d6_4_k_cu_71067d3b_246604cuda3std6ranges3__45__cpo4swapE)
_ZN40_INTERNAL_2def65d6_4_k_cu_71067d3b_246604cuda3std6ranges3__45__cpo4swapE:
	.zero		1
.L_8:


//--------------------- .nv.constant0._ZN7cutlass13device_kernelINS_4gemm6kernel13GemmUniversalIN4cute5tupleIJiiiiEEENS1_10collective13CollectiveMmaINS1_34MainloopSm90TmaGmmaWarpSpecializedILi3ENS5_IJNS4_1CILi1EEESB_SB_EEENS1_35KernelTmaWarpSpecializedCooperativeEEENS5_IJNSA_ILi256EEENSA_ILi128EEENSA_ILi64EEEEEENS_10tfloat32_tENS5_IJlSB_lEEESJ_SK_NS4_8TiledMMAINS4_8MMA_AtomIJNS4_4SM904GMMA30MMA_64x128x8_F32TF32TF32_SS_TNILNSO_7ScaleInE1ELSQ_1EEEEEENS4_6LayoutINS5_IJNSA_ILi2EEESB_SB_EEENS5_IJSB_NSA_ILi0EEESW_EEEEENS5_IJNS4_10UnderscoreESZ_SZ_EEEEENS4_13SM90_TMA_LOADENS4_14ComposedLayoutINS4_7SwizzleILi3ELi4ELi3EEENS4_18smem_ptr_flag_bitsILi32EEENST_INS5_IJNSA_ILi8EEENSA_ILi32EEEEEENS5_IJS19_SB_EEEEEEEvNS4_8identityES12_S1D_vS1E_EENS_8epilogue10collective6detail29Sm90TmaWarpSpecializedAdapterINS1H_15DefaultEpilogueISJ_SK_SK_NS1G_6thread17LinearCombinationISJ_Li1EffLNS1L_9ScaleType4KindE0ELNS_15FloatRoundStyleE2ESJ_EENS1_15EpilogueDefaultEEEEEvvEEEEvNT_6ParamsE --------------------------
	.section	.nv.constant0._ZN7cutlass13device_kernelINS_4gemm6kernel13GemmUniversalIN4cute5tupleIJiiiiEEENS1_10collective13CollectiveMmaINS1_34MainloopSm90TmaGmmaWarpSpecializedILi3ENS5_IJNS4_1CILi1EEESB_SB_EEENS1_35KernelTmaWarpSpecializedCooperativeEEENS5_IJNSA_ILi256EEENSA_ILi128EEENSA_ILi64EEEEEENS_10tfloat32_tENS5_IJlSB_lEEESJ_SK_NS4_8TiledMMAINS4_8MMA_AtomIJNS4_4SM904GMMA30MMA_64x128x8_F32TF32TF32_SS_TNILNSO_7ScaleInE1ELSQ_1EEEEEENS4_6LayoutINS5_IJNSA_ILi2EEESB_SB_EEENS5_IJSB_NSA_ILi0EEESW_EEEEENS5_IJNS4_10UnderscoreESZ_SZ_EEEEENS4_13SM90_TMA_LOADENS4_14ComposedLayoutINS4_7SwizzleILi3ELi4ELi3EEENS4_18smem_ptr_flag_bitsILi32EEENST_INS5_IJNSA_ILi8EEENSA_ILi32EEEEEENS5_IJS19_SB_EEEEEEEvNS4_8identityES12_S1D_vS1E_EENS_8epilogue10collective6detail29Sm90TmaWarpSpecializedAdapterINS1H_15DefaultEpilogueISJ_SK_SK_NS1G_6thread17LinearCombinationISJ_Li1EffLNS1L_9ScaleType4KindE0ELNS_15FloatRoundStyleE2ESJ_EENS1_15EpilogueDefaultEEEEEvvEEEEvNT_6ParamsE,"a",@progbits
	.sectionflags	@""
	.align	4
.nv.constant0._ZN7cutlass13device_kernelINS_4gemm6kernel13GemmUniversalIN4cute5tupleIJiiiiEEENS1_10collective13CollectiveMmaINS1_34MainloopSm90TmaGmmaWarpSpecializedILi3ENS5_IJNS4_1CILi1EEESB_SB_EEENS1_35KernelTmaWarpSpecializedCooperativeEEENS5_IJNSA_ILi256EEENSA_ILi128EEENSA_ILi64EEEEEENS_10tfloat32_tENS5_IJlSB_lEEESJ_SK_NS4_8TiledMMAINS4_8MMA_AtomIJNS4_4SM904GMMA30MMA_64x128x8_F32TF32TF32_SS_TNILNSO_7ScaleInE1ELSQ_1EEEEEENS4_6LayoutINS5_IJNSA_ILi2EEESB_SB_EEENS5_IJSB_NSA_ILi0EEESW_EEEEENS5_IJNS4_10UnderscoreESZ_SZ_EEEEENS4_13SM90_TMA_LOADENS4_14ComposedLayoutINS4_7SwizzleILi3ELi4ELi3EEENS4_18smem_ptr_flag_bitsILi32EEENST_INS5_IJNSA_ILi8EEENSA_ILi32EEEEEENS5_IJS19_SB_EEEEEEEvNS4_8identityES12_S1D_vS1E_EENS_8epilogue10collective6detail29Sm90TmaWarpSpecializedAdapterINS1H_15DefaultEpilogueISJ_SK_SK_NS1G_6thread17LinearCombinationISJ_Li1EffLNS1L_9ScaleType4KindE0ELNS_15FloatRoundStyleE2ESJ_EENS1_15EpilogueDefaultEEEEEvvEEEEvNT_6ParamsE:
	.zero		1664


//--------------------- SYMBOLS --------------------------

	.type		.nv.reservedSmem.offset0,@object
	.size		.nv.reservedSmem.offset0,0x4
	.type		__assertfail,@function
